	.target	sm_90a

	.elftype	@"ET_EXEC"


//--------------------- .note.nv.tkinfo           --------------------------
	.section	.note.nv.tkinfo,"",@"SHT_NOTE"
	.sectionflags	@"SHF_NOTE_NV_TKINFO"
	.tkinfo
        /*0018*/ 	.word	0x00000002
        /*0030*/ 	.string	""
        /*0030*/ 	.string	"ptxas"
        /*0030*/ 	.string	"Cuda compilation tools, release 13.0, V13.0.88"
        /*0030*/ 	.string	"Build cuda_13.0.r13.0/compiler.36424714_0"
        /*0030*/ 	.string	"-arch sm_90a -m 64 "



//--------------------- .note.nv.cuinfo           --------------------------
	.section	.note.nv.cuinfo,"",@"SHT_NOTE"
	.sectionflags	@"SHF_NOTE_NV_CUINFO"
        /*0018*/ 	.short	0x0002
        /*001a*/ 	.short	0x005a
        /*001c*/ 	.short	0x0082
	.zero		2


//--------------------- .nv.info                  --------------------------
	.section	.nv.info,"",@"SHT_CUDA_INFO"
	.align	4


	//----- nvinfo : EIATTR_REGCOUNT
	.align		4
        /*0000*/ 	.byte	0x04, 0x2f
        /*0002*/ 	.short	(.L_12 - .L_11)
	.align		4
.L_11:
        /*0004*/ 	.word	index@(_ZN7cutlass13device_kernelINS_4gemm6kernel13GemmUniversalIN4cute5tupleIJiiiiEEENS1_10collective13CollectiveMmaINS1_37MainloopSm90TmaGmmaWarpSpecializedFP8ILi18ENS5_IJNS4_1CILi1EEESB_SB_EEENS1_32KernelTmaWarpSpecializedPingpongEEENS5_IJNSA_ILi64EEENSA_ILi128EEESF_EEENS_12float_e5m2_tENS5_IJlSB_lEEESI_SJ_NS4_8TiledMMAINS4_8MMA_AtomIJNS4_4SM904GMMA31MMA_64x128x32_F32E5M2E5M2_SS_TNILNSN_7ScaleInE1ELSP_1EEEEEENS4_6LayoutISC_NS5_IJNSA_ILi0EEEST_ST_EEEEENS5_IJNS4_10UnderscoreESW_SW_EEEEENS4_13SM90_TMA_LOADENS4_14ComposedLayoutINS4_7SwizzleILi2ELi4ELi3EEENS4_18smem_ptr_flag_bitsILi8EEENSS_INS5_IJNSA_ILi8EEESF_EEENS5_IJSF_SB_EEEEEEEvNS4_8identityESZ_S19_vS1A_EENS_8epilogue10collective6detail29Sm90TmaWarpSpecializedAdapterINS1D_15DefaultEpilogueISI_SJ_SJ_NS1C_6thread17LinearCombinationISI_Li1EffLNS1H_9ScaleType4KindE0ELNS_15FloatRoundStyleE2ESI_EENS1_15EpilogueDefaultEEEEEvvEEEEvNT_6ParamsE)
        /*0008*/ 	.word	0x000000a8


	//----- nvinfo : EIATTR_FRAME_SIZE
	.align		4
.L_12:
        /*000c*/ 	.byte	0x04, 0x11
        /*000e*/ 	.short	(.L_14 - .L_13)
	.align		4
.L_13:
        /*0010*/ 	.word	index@(_ZN7cutlass13device_kernelINS_4gemm6kernel13GemmUniversalIN4cute5tupleIJiiiiEEENS1_10collective13CollectiveMmaINS1_37MainloopSm90TmaGmmaWarpSpecializedFP8ILi18ENS5_IJNS4_1CILi1EEESB_SB_EEENS1_32KernelTmaWarpSpecializedPingpongEEENS5_IJNSA_ILi64EEENSA_ILi128EEESF_EEENS_12float_e5m2_tENS5_IJlSB_lEEESI_SJ_NS4_8TiledMMAINS4_8MMA_AtomIJNS4_4SM904GMMA31MMA_64x128x32_F32E5M2E5M2_SS_TNILNSN_7ScaleInE1ELSP_1EEEEEENS4_6LayoutISC_NS5_IJNSA_ILi0EEEST_ST_EEEEENS5_IJNS4_10UnderscoreESW_SW_EEEEENS4_13SM90_TMA_LOADENS4_14ComposedLayoutINS4_7SwizzleILi2ELi4ELi3EEENS4_18smem_ptr_flag_bitsILi8EEENSS_INS5_IJNSA_ILi8EEESF_EEENS5_IJSF_SB_EEEEEEEvNS4_8identityESZ_S19_vS1A_EENS_8epilogue10collective6detail29Sm90TmaWarpSpecializedAdapterINS1D_15DefaultEpilogueISI_SJ_SJ_NS1C_6thread17LinearCombinationISI_Li1EffLNS1H_9ScaleType4KindE0ELNS_15FloatRoundStyleE2ESI_EENS1_15EpilogueDefaultEEEEEvvEEEEvNT_6ParamsE)
        /*0014*/ 	.word	0x00000000


	//----- nvinfo : EIATTR_MIN_STACK_SIZE
	.align		4
.L_14:
        /*0018*/ 	.byte	0x04, 0x12
        /*001a*/ 	.short	(.L_16 - .L_15)
	.align		4
.L_15:
        /*001c*/ 	.word	index@(_ZN7cutlass13device_kernelINS_4gemm6kernel13GemmUniversalIN4cute5tupleIJiiiiEEENS1_10collective13CollectiveMmaINS1_37MainloopSm90TmaGmmaWarpSpecializedFP8ILi18ENS5_IJNS4_1CILi1EEESB_SB_EEENS1_32KernelTmaWarpSpecializedPingpongEEENS5_IJNSA_ILi64EEENSA_ILi128EEESF_EEENS_12float_e5m2_tENS5_IJlSB_lEEESI_SJ_NS4_8TiledMMAINS4_8MMA_AtomIJNS4_4SM904GMMA31MMA_64x128x32_F32E5M2E5M2_SS_TNILNSN_7ScaleInE1ELSP_1EEEEEENS4_6LayoutISC_NS5_IJNSA_ILi0EEEST_ST_EEEEENS5_IJNS4_10UnderscoreESW_SW_EEEEENS4_13SM90_TMA_LOADENS4_14ComposedLayoutINS4_7SwizzleILi2ELi4ELi3EEENS4_18smem_ptr_flag_bitsILi8EEENSS_INS5_IJNSA_ILi8EEESF_EEENS5_IJSF_SB_EEEEEEEvNS4_8identityESZ_S19_vS1A_EENS_8epilogue10collective6detail29Sm90TmaWarpSpecializedAdapterINS1D_15DefaultEpilogueISI_SJ_SJ_NS1C_6thread17LinearCombinationISI_Li1EffLNS1H_9ScaleType4KindE0ELNS_15FloatRoundStyleE2ESI_EENS1_15EpilogueDefaultEEEEEvvEEEEvNT_6ParamsE)
        /*0020*/ 	.word	0x00000000
.L_16:


//--------------------- .nv.compat                --------------------------
	.section	.nv.compat,"",@"SHT_CUDA_COMPAT_INFO"
	.align	4
        /*0000*/ 	.byte	0x02, 0x09, 0x01, 0x00, 0x02, 0x02, 0x04, 0x00, 0x02, 0x05, 0x05, 0x00, 0x03, 0x07, 0x01, 0x01
        /*0010*/ 	.byte	0x02, 0x03, 0x01, 0x00, 0x02, 0x06, 0x01, 0x00, 0x04, 0x0b, 0x08, 0x00, 0x00, 0x00, 0x00, 0x00
        /*0020*/ 	.byte	0x00, 0x00, 0x00, 0x00


//--------------------- .nv.info._ZN7cutlass13device_kernelINS_4gemm6kernel13GemmUniversalIN4cute5tupleIJiiiiEEENS1_10collective13CollectiveMmaINS1_37MainloopSm90TmaGmmaWarpSpecializedFP8ILi18ENS5_IJNS4_1CILi1EEESB_SB_EEENS1_32KernelTmaWarpSpecializedPingpongEEENS5_IJNSA_ILi64EEENSA_ILi128EEESF_EEENS_12float_e5m2_tENS5_IJlSB_lEEESI_SJ_NS4_8TiledMMAINS4_8MMA_AtomIJNS4_4SM904GMMA31MMA_64x128x32_F32E5M2E5M2_SS_TNILNSN_7ScaleInE1ELSP_1EEEEEENS4_6LayoutISC_NS5_IJNSA_ILi0EEEST_ST_EEEEENS5_IJNS4_10UnderscoreESW_SW_EEEEENS4_13SM90_TMA_LOADENS4_14ComposedLayoutINS4_7SwizzleILi2ELi4ELi3EEENS4_18smem_ptr_flag_bitsILi8EEENSS_INS5_IJNSA_ILi8EEESF_EEENS5_IJSF_SB_EEEEEEEvNS4_8identityESZ_S19_vS1A_EENS_8epilogue10collective6detail29Sm90TmaWarpSpecializedAdapterINS1D_15DefaultEpilogueISI_SJ_SJ_NS1C_6thread17LinearCombinationISI_Li1EffLNS1H_9ScaleType4KindE0ELNS_15FloatRoundStyleE2ESI_EENS1_15EpilogueDefaultEEEEEvvEEEEvNT_6ParamsE --------------------------
	.section	.nv.info._ZN7cutlass13device_kernelINS_4gemm6kernel13GemmUniversalIN4cute5tupleIJiiiiEEENS1_10collective13CollectiveMmaINS1_37MainloopSm90TmaGmmaWarpSpecializedFP8ILi18ENS5_IJNS4_1CILi1EEESB_SB_EEENS1_32KernelTmaWarpSpecializedPingpongEEENS5_IJNSA_ILi64EEENSA_ILi128EEESF_EEENS_12float_e5m2_tENS5_IJlSB_lEEESI_SJ_NS4_8TiledMMAINS4_8MMA_AtomIJNS4_4SM904GMMA31MMA_64x128x32_F32E5M2E5M2_SS_TNILNSN_7ScaleInE1ELSP_1EEEEEENS4_6LayoutISC_NS5_IJNSA_ILi0EEEST_ST_EEEEENS5_IJNS4_10UnderscoreESW_SW_EEEEENS4_13SM90_TMA_LOADENS4_14ComposedLayoutINS4_7SwizzleILi2ELi4ELi3EEENS4_18smem_ptr_flag_bitsILi8EEENSS_INS5_IJNSA_ILi8EEESF_EEENS5_IJSF_SB_EEEEEEEvNS4_8identityESZ_S19_vS1A_EENS_8epilogue10collective6detail29Sm90TmaWarpSpecializedAdapterINS1D_15DefaultEpilogueISI_SJ_SJ_NS1C_6thread17LinearCombinationISI_Li1EffLNS1H_9ScaleType4KindE0ELNS_15FloatRoundStyleE2ESI_EENS1_15EpilogueDefaultEEEEEvvEEEEvNT_6ParamsE,"",@"SHT_CUDA_INFO"
	.sectionflags	@""
	.align	4


	//----- nvinfo : EIATTR_CUDA_API_VERSION
	.align		4
        /*0000*/ 	.byte	0x04, 0x37
        /*0002*/ 	.short	(.L_18 - .L_17)
.L_17:
        /*0004*/ 	.word	0x00000082


	//----- nvinfo : EIATTR_KPARAM_INFO
	.align		4
.L_18:
        /*0008*/ 	.byte	0x04, 0x17
        /*000a*/ 	.short	(.L_20 - .L_19)
.L_19:
        /*000c*/ 	.word	0x00000000
        /*0010*/ 	.short	0x0000
        /*0012*/ 	.short	0x0070
        /*0014*/ 	.byte	0x00, 0xf0, 0x01, 0x10


	//----- nvinfo : EIATTR_SPARSE_MMA_MASK
	.align		4
.L_20:
        /*0018*/ 	.byte	0x03, 0x50
        /*001a*/ 	.short	0x0000


	//----- nvinfo : EIATTR_MAXREG_COUNT
	.align		4
        /*001c*/ 	.byte	0x03, 0x1b
        /*001e*/ 	.short	0x00a8


	//----- nvinfo : EIATTR_NUM_BARRIERS
	.align		4
        /*0020*/ 	.byte	0x02, 0x4c
        /*0022*/ 	.byte	0x01
	.zero		1


	//----- nvinfo : EIATTR_MERCURY_ISA_VERSION
	.align		4
        /*0024*/ 	.byte	0x03, 0x5f
        /*0026*/ 	.short	0x0101


	//----- nvinfo : EIATTR_INT_WARP_WIDE_INSTR_OFFSETS
	.align		4
        /*0028*/ 	.byte	0x04, 0x31
        /*002a*/ 	.short	(.L_22 - .L_21)


	//   ....[0]....
.L_21:
        /*002c*/ 	.word	0x00000610


	//   ....[1]....
        /*0030*/ 	.word	0x00000630


	//   ....[2]....
        /*0034*/ 	.word	0x000006b0


	//   ....[3]....
        /*0038*/ 	.word	0x000006c0


	//   ....[4]....
        /*003c*/ 	.word	0x000006d0


	//   ....[5]....
        /*0040*/ 	.word	0x000006f0


	//   ....[6]....
        /*0044*/ 	.word	0x00000740


	//   ....[7]....
        /*0048*/ 	.word	0x00000760


	//----- nvinfo : EIATTR_COOP_GROUP_MASK_REGIDS
	.align		4
.L_22:
        /*004c*/ 	.byte	0x04, 0x29
        /*004e*/ 	.short	(.L_24 - .L_23)


	//   ....[0]....
.L_23:
        /*0050*/ 	.word	0xffffffff


	//   ....[1]....
        /*0054*/ 	.word	0xffffffff


	//   ....[2]....
        /*0058*/ 	.word	0xffffffff


	//   ....[3]....
        /*005c*/ 	.word	0xffffffff


	//   ....[4]....
        /*0060*/ 	.word	0xffffffff


	//   ....[5]....
        /*0064*/ 	.word	0xffffffff


	//----- nvinfo : EIATTR_COOP_GROUP_INSTR_OFFSETS
	.align		4
.L_24:
        /*0068*/ 	.byte	0x04, 0x28
        /*006a*/ 	.short	(.L_26 - .L_25)


	//   ....[0]....
.L_25:
        /*006c*/ 	.word	0x00000060


	//   ....[1]....
        /*0070*/ 	.word	0x00000070


	//   ....[2]....
        /*0074*/ 	.word	0x00000130


	//   ....[3]....
        /*0078*/ 	.word	0x000004b0


	//   ....[4]....
        /*007c*/ 	.word	0x000004f0


	//   ....[5]....
        /*0080*/ 	.word	0x00000530


	//----- nvinfo : EIATTR_REG_RECONFIG
	.align		4
.L_26:
        /*0084*/ 	.byte	0x01, 0x54
	.zero		2


	//----- nvinfo : EIATTR_MBARRIER_INSTR_OFFSETS
	.align		4
        /*0088*/ 	.byte	0x04, 0x39
        /*008a*/ 	.short	(.L_28 - .L_27)


	//   ....[0]....
.L_27:
        /*008c*/ 	.word	0x00000250
        /*0090*/ 	.word	0x000000ff
        /*0094*/ 	.word	0x00000000
        /*0098*/ 	.short	0x0100
        /*009a*/ 	.byte	0x08
	.zero		1


	//   ....[1]....
        /*009c*/ 	.word	0x00000260
        /*00a0*/ 	.word	0x000000ff
        /*00a4*/ 	.word	0x00000090
        /*00a8*/ 	.short	0x0100
        /*00aa*/ 	.byte	0x08
	.zero		1


	//   ....[2]....
        /*00ac*/ 	.word	0x00000270
        /*00b0*/ 	.word	0x000000ff
        /*00b4*/ 	.word	0x00000008
        /*00b8*/ 	.short	0x0100
        /*00ba*/ 	.byte	0x08
	.zero		1


	//   ....[3]....
        /*00bc*/ 	.word	0x00000280
        /*00c0*/ 	.word	0x000000ff
        /*00c4*/ 	.word	0x00000098
        /*00c8*/ 	.short	0x0100
        /*00ca*/ 	.byte	0x08
	.zero		1


	//   ....[4]....
        /*00cc*/ 	.word	0x00000290
        /*00d0*/ 	.word	0x000000ff
        /*00d4*/ 	.word	0x00000010
        /*00d8*/ 	.short	0x0100
        /*00da*/ 	.byte	0x08
	.zero		1


	//   ....[5]....
        /*00dc*/ 	.word	0x000002a0
        /*00e0*/ 	.word	0x000000ff
        /*00e4*/ 	.word	0x000000a0
        /*00e8*/ 	.short	0x0100
        /*00ea*/ 	.byte	0x08
	.zero		1


	//   ....[6]....
        /*00ec*/ 	.word	0x000002b0
        /*00f0*/ 	.word	0x000000ff
        /*00f4*/ 	.word	0x00000018
        /*00f8*/ 	.short	0x0100
        /*00fa*/ 	.byte	0x08
	.zero		1


	//   ....[7]....
        /*00fc*/ 	.word	0x000002c0
        /*0100*/ 	.word	0x000000ff
        /*0104*/ 	.word	0x000000a8
        /*0108*/ 	.short	0x0100
        /*010a*/ 	.byte	0x08
	.zero		1


	//   ....[8]....
        /*010c*/ 	.word	0x000002d0
        /*0110*/ 	.word	0x000000ff
        /*0114*/ 	.word	0x00000020
        /*0118*/ 	.short	0x0100
        /*011a*/ 	.byte	0x08
	.zero		1


	//   ....[9]....
        /*011c*/ 	.word	0x000002e0
        /*0120*/ 	.word	0x000000ff
        /*0124*/ 	.word	0x000000b0
        /*0128*/ 	.short	0x0100
        /*012a*/ 	.byte	0x08
	.zero		1


	//   ....[10]....
        /*012c*/ 	.word	0x000002f0
        /*0130*/ 	.word	0x000000ff
        /*0134*/ 	.word	0x00000028
        /*0138*/ 	.short	0x0100
        /*013a*/ 	.byte	0x08
	.zero		1


	//   ....[11]....
        /*013c*/ 	.word	0x00000300
        /*0140*/ 	.word	0x000000ff
        /*0144*/ 	.word	0x000000b8
        /*0148*/ 	.short	0x0100
        /*014a*/ 	.byte	0x08
	.zero		1


	//   ....[12]....
        /*014c*/ 	.word	0x00000310
        /*0150*/ 	.word	0x000000ff
        /*0154*/ 	.word	0x00000030
        /*0158*/ 	.short	0x0100
        /*015a*/ 	.byte	0x08
	.zero		1


	//   ....[13]....
        /*015c*/ 	.word	0x00000320
        /*0160*/ 	.word	0x000000ff
        /*0164*/ 	.word	0x000000c0
        /*0168*/ 	.short	0x0100
        /*016a*/ 	.byte	0x08
	.zero		1


	//   ....[14]....
        /*016c*/ 	.word	0x00000330
        /*0170*/ 	.word	0x000000ff
        /*0174*/ 	.word	0x00000038
        /*0178*/ 	.short	0x0100
        /*017a*/ 	.byte	0x08
	.zero		1


	//   ....[15]....
        /*017c*/ 	.word	0x00000340
        /*0180*/ 	.word	0x000000ff
        /*0184*/ 	.word	0x000000c8
        /*0188*/ 	.short	0x0100
        /*018a*/ 	.byte	0x08
	.zero		1


	//   ....[16]....
        /*018c*/ 	.word	0x00000350
        /*0190*/ 	.word	0x000000ff
        /*0194*/ 	.word	0x00000040
        /*0198*/ 	.short	0x0100
        /*019a*/ 	.byte	0x08
	.zero		1


	//   ....[17]....
        /*019c*/ 	.word	0x00000360
        /*01a0*/ 	.word	0x000000ff
        /*01a4*/ 	.word	0x000000d0
        /*01a8*/ 	.short	0x0100
        /*01aa*/ 	.byte	0x08
	.zero		1


	//   ....[18]....
        /*01ac*/ 	.word	0x00000370
        /*01b0*/ 	.word	0x000000ff
        /*01b4*/ 	.word	0x00000048
        /*01b8*/ 	.short	0x0100
        /*01ba*/ 	.byte	0x08
	.zero		1


	//   ....[19]....
        /*01bc*/ 	.word	0x00000380
        /*01c0*/ 	.word	0x000000ff
        /*01c4*/ 	.word	0x000000d8
        /*01c8*/ 	.short	0x0100
        /*01ca*/ 	.byte	0x08
	.zero		1


	//   ....[20]....
        /*01cc*/ 	.word	0x00000390
        /*01d0*/ 	.word	0x000000ff
        /*01d4*/ 	.word	0x00000050
        /*01d8*/ 	.short	0x0100
        /*01da*/ 	.byte	0x08
	.zero		1


	//   ....[21]....
        /*01dc*/ 	.word	0x000003a0
        /*01e0*/ 	.word	0x000000ff
        /*01e4*/ 	.word	0x000000e0
        /*01e8*/ 	.short	0x0100
        /*01ea*/ 	.byte	0x08
	.zero		1


	//   ....[22]....
        /*01ec*/ 	.word	0x000003b0
        /*01f0*/ 	.word	0x000000ff
        /*01f4*/ 	.word	0x00000058
        /*01f8*/ 	.short	0x0100
        /*01fa*/ 	.byte	0x08
	.zero		1


	//   ....[23]....
        /*01fc*/ 	.word	0x000003c0
        /*0200*/ 	.word	0x000000ff
        /*0204*/ 	.word	0x000000e8
        /*0208*/ 	.short	0x0100
        /*020a*/ 	.byte	0x08
	.zero		1


	//   ....[24]....
        /*020c*/ 	.word	0x000003d0
        /*0210*/ 	.word	0x000000ff
        /*0214*/ 	.word	0x00000060
        /*0218*/ 	.short	0x0100
        /*021a*/ 	.byte	0x08
	.zero		1


	//   ....[25]....
        /*021c*/ 	.word	0x000003e0
        /*0220*/ 	.word	0x000000ff
        /*0224*/ 	.word	0x000000f0
        /*0228*/ 	.short	0x0100
        /*022a*/ 	.byte	0x08
	.zero		1


	//   ....[26]....
        /*022c*/ 	.word	0x000003f0
        /*0230*/ 	.word	0x000000ff
        /*0234*/ 	.word	0x00000068
        /*0238*/ 	.short	0x0100
        /*023a*/ 	.byte	0x08
	.zero		1


	//   ....[27]....
        /*023c*/ 	.word	0x00000400
        /*0240*/ 	.word	0x000000ff
        /*0244*/ 	.word	0x000000f8
        /*0248*/ 	.short	0x0100
        /*024a*/ 	.byte	0x08
	.zero		1


	//   ....[28]....
        /*024c*/ 	.word	0x00000410
        /*0250*/ 	.word	0x000000ff
        /*0254*/ 	.word	0x00000070
        /*0258*/ 	.short	0x0100
        /*025a*/ 	.byte	0x08
	.zero		1


	//   ....[29]....
        /*025c*/ 	.word	0x00000420
        /*0260*/ 	.word	0x000000ff
        /*0264*/ 	.word	0x00000100
        /*0268*/ 	.short	0x0100
        /*026a*/ 	.byte	0x08
	.zero		1


	//   ....[30]....
        /*026c*/ 	.word	0x00000430
        /*0270*/ 	.word	0x000000ff
        /*0274*/ 	.word	0x00000078
        /*0278*/ 	.short	0x0100
        /*027a*/ 	.byte	0x08
	.zero		1


	//   ....[31]....
        /*027c*/ 	.word	0x00000440
        /*0280*/ 	.word	0x000000ff
        /*0284*/ 	.word	0x00000108
        /*0288*/ 	.short	0x0100
        /*028a*/ 	.byte	0x08
	.zero		1


	//   ....[32]....
        /*028c*/ 	.word	0x00000450
        /*0290*/ 	.word	0x000000ff
        /*0294*/ 	.word	0x00000080
        /*0298*/ 	.short	0x0100
        /*029a*/ 	.byte	0x08
	.zero		1


	//   ....[33]....
        /*029c*/ 	.word	0x00000460
        /*02a0*/ 	.word	0x000000ff
        /*02a4*/ 	.word	0x00000110
        /*02a8*/ 	.short	0x0100
        /*02aa*/ 	.byte	0x08
	.zero		1


	//   ....[34]....
        /*02ac*/ 	.word	0x00000470
        /*02b0*/ 	.word	0x000000ff
        /*02b4*/ 	.word	0x00000088
        /*02b8*/ 	.short	0x0100
        /*02ba*/ 	.byte	0x08
	.zero		1


	//   ....[35]....
        /*02bc*/ 	.word	0x00000480
        /*02c0*/ 	.word	0x000000ff
        /*02c4*/ 	.word	0x00000118
        /*02c8*/ 	.short	0x0100
        /*02ca*/ 	.byte	0x08
	.zero		1


	//   ....[36]....
        /*02cc*/ 	.word	0x000007a0
        /*02d0*/ 	.word	0x000000ff
        /*02d4*/ 	.word	0x00000150
        /*02d8*/ 	.short	0x0100
        /*02da*/ 	.byte	0x08
	.zero		1


	//   ....[37]....
        /*02dc*/ 	.word	0x00000810
        /*02e0*/ 	.word	0x000000ff
        /*02e4*/ 	.word	0x00000158
        /*02e8*/ 	.short	0x0100
        /*02ea*/ 	.byte	0x08
	.zero		1


	//   ....[38]....
        /*02ec*/ 	.word	0x00000830
        /*02f0*/ 	.word	0x000000ff
        /*02f4*/ 	.word	0x00000130
        /*02f8*/ 	.short	0x0100
        /*02fa*/ 	.byte	0x09
	.zero		1


	//   ....[39]....
        /*02fc*/ 	.word	0x00000840
        /*0300*/ 	.word	0x000000ff
        /*0304*/ 	.word	0x00000138
        /*0308*/ 	.short	0x0100
        /*030a*/ 	.byte	0x09
	.zero		1


	//   ....[40]....
        /*030c*/ 	.word	0x00000850
        /*0310*/ 	.word	0x000000ff
        /*0314*/ 	.word	0x00000140
        /*0318*/ 	.short	0x0100
        /*031a*/ 	.byte	0x09
	.zero		1


	//   ....[41]....
        /*031c*/ 	.word	0x00000860
        /*0320*/ 	.word	0x000000ff
        /*0324*/ 	.word	0x00000148
        /*0328*/ 	.short	0x0100
        /*032a*/ 	.byte	0x09
	.zero		1


	//   ....[42]....
        /*032c*/ 	.word	0x00001610
        /*0330*/ 	.word	0x000000ff
        /*0334*/ 	.word	0xfffffff8
        /*0338*/ 	.short	0x010a
        /*033a*/ 	.byte	0x0f
	.zero		1


	//   ....[43]....
        /*033c*/ 	.word	0x00001af0
        /*0340*/ 	.word	0x000000ff
        /*0344*/ 	.word	0x00000000
        /*0348*/ 	.short	0x010a
        /*034a*/ 	.byte	0x06
	.zero		1


	//   ....[44]....
        /*034c*/ 	.word	0x00001b30
        /*0350*/ 	.word	0x000000ff
        /*0354*/ 	.word	0x00000000
        /*0358*/ 	.short	0x010a
        /*035a*/ 	.byte	0x06
	.zero		1


	//   ....[45]....
        /*035c*/ 	.word	0x00002430
        /*0360*/ 	.word	0x000000ff
        /*0364*/ 	.word	0x00000000
        /*0368*/ 	.short	0x010a
        /*036a*/ 	.byte	0x09
	.zero		1


	//   ....[46]....
        /*036c*/ 	.word	0x00002470
        /*0370*/ 	.word	0x000000ff
        /*0374*/ 	.word	0x00000000
        /*0378*/ 	.short	0x010a
        /*037a*/ 	.byte	0x09
	.zero		1


	//   ....[47]....
        /*037c*/ 	.word	0x00002ad0
        /*0380*/ 	.word	0x000000ff
        /*0384*/ 	.word	0x00000000
        /*0388*/ 	.short	0x0101
        /*038a*/ 	.byte	0x08
	.zero		1


	//   ....[48]....
        /*038c*/ 	.word	0x00003040
        /*0390*/ 	.word	0x00000011
        /*0394*/ 	.word	0x00000000
        /*0398*/ 	.short	0x0101
        /*039a*/ 	.byte	0x16
	.zero		1


	//   ....[49]....
        /*039c*/ 	.word	0x00003120
        /*03a0*/ 	.word	0x000000ff
        /*03a4*/ 	.word	0x00000000
        /*03a8*/ 	.short	0x0101
        /*03aa*/ 	.byte	0x08
	.zero		1


	//   ....[50]....
        /*03ac*/ 	.word	0x000031d0
        /*03b0*/ 	.word	0x000000ff
        /*03b4*/ 	.word	0x00000008
        /*03b8*/ 	.short	0x010a
        /*03ba*/ 	.byte	0x0f
	.zero		1


	//   ....[51]....
        /*03bc*/ 	.word	0x00007a70
        /*03c0*/ 	.word	0x00000004
        /*03c4*/ 	.word	0x00000000
        /*03c8*/ 	.short	0x0101
        /*03ca*/ 	.byte	0x16
	.zero		1


	//   ....[52]....
        /*03cc*/ 	.word	0x00008350
        /*03d0*/ 	.word	0x00000013
        /*03d4*/ 	.word	0x00000090
        /*03d8*/ 	.short	0x010a
        /*03da*/ 	.byte	0x3f
	.zero		1


	//   ....[53]....
        /*03dc*/ 	.word	0x000086c0
        /*03e0*/ 	.word	0x0000000a
        /*03e4*/ 	.word	0x00000158
        /*03e8*/ 	.short	0x0101
        /*03ea*/ 	.byte	0x3f
	.zero		1


	//   ....[54]....
        /*03ec*/ 	.word	0x00008e20
        /*03f0*/ 	.word	0x00000005
        /*03f4*/ 	.word	0x00000000
        /*03f8*/ 	.short	0x010a
        /*03fa*/ 	.byte	0x3f
	.zero		1


	//   ....[55]....
        /*03fc*/ 	.word	0x00008ea0
        /*0400*/ 	.word	0x00000007
        /*0404*/ 	.word	0x00000000
        /*0408*/ 	.short	0x010a
        /*040a*/ 	.byte	0x3f
	.zero		1


	//   ....[56]....
        /*040c*/ 	.word	0x00008f30
        /*0410*/ 	.word	0x00000006
        /*0414*/ 	.word	0x00000000
        /*0418*/ 	.short	0x010a
        /*041a*/ 	.byte	0x3f
	.zero		1


	//   ....[57]....
        /*041c*/ 	.word	0x00008fc0
        /*0420*/ 	.word	0x00000009
        /*0424*/ 	.word	0x00000000
        /*0428*/ 	.short	0x010a
        /*042a*/ 	.byte	0x3f
	.zero		1


	//   ....[58]....
        /*042c*/ 	.word	0x00009050
        /*0430*/ 	.word	0x00000006
        /*0434*/ 	.word	0x00000000
        /*0438*/ 	.short	0x010a
        /*043a*/ 	.byte	0x3f
	.zero		1


	//   ....[59]....
        /*043c*/ 	.word	0x000090e0
        /*0440*/ 	.word	0x00000009
        /*0444*/ 	.word	0x00000000
        /*0448*/ 	.short	0x010a
        /*044a*/ 	.byte	0x3f
	.zero		1


	//   ....[60]....
        /*044c*/ 	.word	0x00009170
        /*0450*/ 	.word	0x00000006
        /*0454*/ 	.word	0x00000000
        /*0458*/ 	.short	0x010a
        /*045a*/ 	.byte	0x3f
	.zero		1


	//   ....[61]....
        /*045c*/ 	.word	0x00009200
        /*0460*/ 	.word	0x00000009
        /*0464*/ 	.word	0x00000000
        /*0468*/ 	.short	0x010a
        /*046a*/ 	.byte	0x3f
	.zero		1


	//   ....[62]....
        /*046c*/ 	.word	0x00009290
        /*0470*/ 	.word	0x00000006
        /*0474*/ 	.word	0x00000000
        /*0478*/ 	.short	0x010a
        /*047a*/ 	.byte	0x3f
	.zero		1


	//   ....[63]....
        /*047c*/ 	.word	0x00009320
        /*0480*/ 	.word	0x00000009
        /*0484*/ 	.word	0x00000000
        /*0488*/ 	.short	0x010a
        /*048a*/ 	.byte	0x3f
	.zero		1


	//   ....[64]....
        /*048c*/ 	.word	0x000093b0
        /*0490*/ 	.word	0x00000006
        /*0494*/ 	.word	0x00000000
        /*0498*/ 	.short	0x010a
        /*049a*/ 	.byte	0x3f
	.zero		1


	//   ....[65]....
        /*049c*/ 	.word	0x00009440
        /*04a0*/ 	.word	0x00000009
        /*04a4*/ 	.word	0x00000000
        /*04a8*/ 	.short	0x010a
        /*04aa*/ 	.byte	0x3f
	.zero		1


	//   ....[66]....
        /*04ac*/ 	.word	0x000094d0
        /*04b0*/ 	.word	0x00000006
        /*04b4*/ 	.word	0x00000000
        /*04b8*/ 	.short	0x010a
        /*04ba*/ 	.byte	0x3f
	.zero		1


	//   ....[67]....
        /*04bc*/ 	.word	0x00009560
        /*04c0*/ 	.word	0x00000009
        /*04c4*/ 	.word	0x00000000
        /*04c8*/ 	.short	0x010a
        /*04ca*/ 	.byte	0x3f
	.zero		1


	//   ....[68]....
        /*04cc*/ 	.word	0x000095f0
        /*04d0*/ 	.word	0x00000006
        /*04d4*/ 	.word	0x00000000
        /*04d8*/ 	.short	0x010a
        /*04da*/ 	.byte	0x3f
	.zero		1


	//   ....[69]....
        /*04dc*/ 	.word	0x00009680
        /*04e0*/ 	.word	0x00000009
        /*04e4*/ 	.word	0x00000000
        /*04e8*/ 	.short	0x010a
        /*04ea*/ 	.byte	0x3f
	.zero		1


	//   ....[70]....
        /*04ec*/ 	.word	0x00009710
        /*04f0*/ 	.word	0x00000006
        /*04f4*/ 	.word	0x00000000
        /*04f8*/ 	.short	0x010a
        /*04fa*/ 	.byte	0x3f
	.zero		1


	//   ....[71]....
        /*04fc*/ 	.word	0x000097a0
        /*0500*/ 	.word	0x00000003
        /*0504*/ 	.word	0x00000000
        /*0508*/ 	.short	0x010a
        /*050a*/ 	.byte	0x3f
	.zero		1


	//   ....[72]....
        /*050c*/ 	.word	0x00009810
        /*0510*/ 	.word	0x00000011
        /*0514*/ 	.word	0xfffffff8
        /*0518*/ 	.short	0x010a
        /*051a*/ 	.byte	0x3f
	.zero		1


	//   ....[73]....
        /*051c*/ 	.word	0x00009870
        /*0520*/ 	.word	0x00000011
        /*0524*/ 	.word	0x00000000
        /*0528*/ 	.short	0x010a
        /*052a*/ 	.byte	0x3f
	.zero		1


	//   ....[74]....
        /*052c*/ 	.word	0x000098d0
        /*0530*/ 	.word	0x00000012
        /*0534*/ 	.word	0x00000000
        /*0538*/ 	.short	0x010a
        /*053a*/ 	.byte	0x3f
	.zero		1


	//   ....[75]....
        /*053c*/ 	.word	0x00009930
        /*0540*/ 	.word	0x00000011
        /*0544*/ 	.word	0x00000008
        /*0548*/ 	.short	0x010a
        /*054a*/ 	.byte	0x3f
	.zero		1


	//   ....[76]....
        /*054c*/ 	.word	0x00009a00
        /*0550*/ 	.word	0x00000013
        /*0554*/ 	.word	0x00000090
        /*0558*/ 	.short	0x010a
        /*055a*/ 	.byte	0x3f
	.zero		1


	//   ....[77]....
        /*055c*/ 	.word	0x00009ae0
        /*0560*/ 	.word	0x00000005
        /*0564*/ 	.word	0x00000000
        /*0568*/ 	.short	0x010a
        /*056a*/ 	.byte	0x3f
	.zero		1


	//   ....[78]....
        /*056c*/ 	.word	0x00009b30
        /*0570*/ 	.word	0x00000007
        /*0574*/ 	.word	0x00000000
        /*0578*/ 	.short	0x010a
        /*057a*/ 	.byte	0x3f
	.zero		1


	//   ....[79]....
        /*057c*/ 	.word	0x00009b80
        /*0580*/ 	.word	0x00000006
        /*0584*/ 	.word	0x00000000
        /*0588*/ 	.short	0x010a
        /*058a*/ 	.byte	0x3f
	.zero		1


	//   ....[80]....
        /*058c*/ 	.word	0x00009bd0
        /*0590*/ 	.word	0x00000009
        /*0594*/ 	.word	0x00000000
        /*0598*/ 	.short	0x010a
        /*059a*/ 	.byte	0x3f
	.zero		1


	//   ....[81]....
        /*059c*/ 	.word	0x00009c20
        /*05a0*/ 	.word	0x00000006
        /*05a4*/ 	.word	0x00000000
        /*05a8*/ 	.short	0x010a
        /*05aa*/ 	.byte	0x3f
	.zero		1


	//   ....[82]....
        /*05ac*/ 	.word	0x00009c70
        /*05b0*/ 	.word	0x00000009
        /*05b4*/ 	.word	0x00000000
        /*05b8*/ 	.short	0x010a
        /*05ba*/ 	.byte	0x3f
	.zero		1


	//   ....[83]....
        /*05bc*/ 	.word	0x00009cc0
        /*05c0*/ 	.word	0x00000006
        /*05c4*/ 	.word	0x00000000
        /*05c8*/ 	.short	0x010a
        /*05ca*/ 	.byte	0x3f
	.zero		1


	//   ....[84]....
        /*05cc*/ 	.word	0x00009d10
        /*05d0*/ 	.word	0x00000009
        /*05d4*/ 	.word	0x00000000
        /*05d8*/ 	.short	0x010a
        /*05da*/ 	.byte	0x3f
	.zero		1


	//   ....[85]....
        /*05dc*/ 	.word	0x00009d60
        /*05e0*/ 	.word	0x00000006
        /*05e4*/ 	.word	0x00000000
        /*05e8*/ 	.short	0x010a
        /*05ea*/ 	.byte	0x3f
	.zero		1


	//   ....[86]....
        /*05ec*/ 	.word	0x00009db0
        /*05f0*/ 	.word	0x00000009
        /*05f4*/ 	.word	0x00000000
        /*05f8*/ 	.short	0x010a
        /*05fa*/ 	.byte	0x3f
	.zero		1


	//   ....[87]....
        /*05fc*/ 	.word	0x00009e00
        /*0600*/ 	.word	0x00000006
        /*0604*/ 	.word	0x00000000
        /*0608*/ 	.short	0x010a
        /*060a*/ 	.byte	0x3f
	.zero		1


	//   ....[88]....
        /*060c*/ 	.word	0x00009e50
        /*0610*/ 	.word	0x00000009
        /*0614*/ 	.word	0x00000000
        /*0618*/ 	.short	0x010a
        /*061a*/ 	.byte	0x3f
	.zero		1


	//   ....[89]....
        /*061c*/ 	.word	0x00009ea0
        /*0620*/ 	.word	0x00000006
        /*0624*/ 	.word	0x00000000
        /*0628*/ 	.short	0x010a
        /*062a*/ 	.byte	0x3f
	.zero		1


	//   ....[90]....
        /*062c*/ 	.word	0x00009ef0
        /*0630*/ 	.word	0x00000009
        /*0634*/ 	.word	0x00000000
        /*0638*/ 	.short	0x010a
        /*063a*/ 	.byte	0x3f
	.zero		1


	//   ....[91]....
        /*063c*/ 	.word	0x00009f40
        /*0640*/ 	.word	0x00000006
        /*0644*/ 	.word	0x00000000
        /*0648*/ 	.short	0x010a
        /*064a*/ 	.byte	0x3f
	.zero		1


	//   ....[92]....
        /*064c*/ 	.word	0x00009f90
        /*0650*/ 	.word	0x00000009
        /*0654*/ 	.word	0x00000000
        /*0658*/ 	.short	0x010a
        /*065a*/ 	.byte	0x3f
	.zero		1


	//   ....[93]....
        /*065c*/ 	.word	0x00009fe0
        /*0660*/ 	.word	0x00000006
        /*0664*/ 	.word	0x00000000
        /*0668*/ 	.short	0x010a
        /*066a*/ 	.byte	0x3f
	.zero		1


	//----- nvinfo : EIATTR_NUM_MBARRIERS
	.align		4
.L_28:
        /*066c*/ 	.byte	0x03, 0x38
        /*066e*/ 	.short	0x002a


	//----- nvinfo : EIATTR_EXIT_INSTR_OFFSETS
	.align		4
        /*0670*/ 	.byte	0x04, 0x1c
        /*0672*/ 	.short	(.L_30 - .L_29)


	//   ....[0]....
.L_29:
        /*0674*/ 	.word	0x00001340


	//   ....[1]....
        /*0678*/ 	.word	0x000013a0


	//   ....[2]....
        /*067c*/ 	.word	0x00008080


	//   ....[3]....
        /*0680*/ 	.word	0x000080b0


	//   ....[4]....
        /*0684*/ 	.word	0x000097f0


	//----- nvinfo : EIATTR_MAX_THREADS
	.align		4
.L_30:
        /*0688*/ 	.byte	0x04, 0x05
        /*068a*/ 	.short	(.L_32 - .L_31)
.L_31:
        /*068c*/ 	.word	0x00000180
        /*0690*/ 	.word	0x00000001
        /*0694*/ 	.word	0x00000001


	//----- nvinfo : EIATTR_CRS_STACK_SIZE
	.align		4
.L_32:
        /*0698*/ 	.byte	0x04, 0x1e
        /*069a*/ 	.short	(.L_34 - .L_33)
.L_33:
        /*069c*/ 	.word	0x00000000


	//----- nvinfo : EIATTR_CBANK_PARAM_SIZE
	.align		4
.L_34:
        /*06a0*/ 	.byte	0x03, 0x19
        /*06a2*/ 	.short	0x0470


	//----- nvinfo : EIATTR_PARAM_CBANK
	.align		4
        /*06a4*/ 	.byte	0x04, 0x0a
        /*06a6*/ 	.short	(.L_36 - .L_35)
	.align		4
.L_35:
        /*06a8*/ 	.word	index@(.nv.constant0._ZN7cutlass13device_kernelINS_4gemm6kernel13GemmUniversalIN4cute5tupleIJiiiiEEENS1_10collective13CollectiveMmaINS1_37MainloopSm90TmaGmmaWarpSpecializedFP8ILi18ENS5_IJNS4_1CILi1EEESB_SB_EEENS1_32KernelTmaWarpSpecializedPingpongEEENS5_IJNSA_ILi64EEENSA_ILi128EEESF_EEENS_12float_e5m2_tENS5_IJlSB_lEEESI_SJ_NS4_8TiledMMAINS4_8MMA_AtomIJNS4_4SM904GMMA31MMA_64x128x32_F32E5M2E5M2_SS_TNILNSN_7ScaleInE1ELSP_1EEEEEENS4_6LayoutISC_NS5_IJNSA_ILi0EEEST_ST_EEEEENS5_IJNS4_10UnderscoreESW_SW_EEEEENS4_13SM90_TMA_LOADENS4_14ComposedLayoutINS4_7SwizzleILi2ELi4ELi3EEENS4_18smem_ptr_flag_bitsILi8EEENSS_INS5_IJNSA_ILi8EEESF_EEENS5_IJSF_SB_EEEEEEEvNS4_8identityESZ_S19_vS1A_EENS_8epilogue10collective6detail29Sm90TmaWarpSpecializedAdapterINS1D_15DefaultEpilogueISI_SJ_SJ_NS1C_6thread17LinearCombinationISI_Li1EffLNS1H_9ScaleType4KindE0ELNS_15FloatRoundStyleE2ESI_EENS1_15EpilogueDefaultEEEEEvvEEEEvNT_6ParamsE)
        /*06ac*/ 	.short	0x0210
        /*06ae*/ 	.short	0x0470


	//----- nvinfo : EIATTR_SW_WAR
	.align		4
.L_36:
        /*06b0*/ 	.byte	0x04, 0x36
        /*06b2*/ 	.short	(.L_38 - .L_37)
.L_37:
        /*06b4*/ 	.word	0x00000008
.L_38:


//--------------------- .nv.callgraph             --------------------------
	.section	.nv.callgraph,"",@"SHT_CUDA_CALLGRAPH"
	.align	4
	.sectionentsize	8
	.align		4
        /*0000*/ 	.word	0x00000000
	.align		4
        /*0004*/ 	.word	0xffffffff
	.align		4
        /*0008*/ 	.word	0x00000000
	.align		4
        /*000c*/ 	.word	0xfffffffe
	.align		4
        /*0010*/ 	.word	0x00000000
	.align		4
        /*0014*/ 	.word	0xfffffffd
	.align		4
        /*0018*/ 	.word	0x00000000
	.align		4
        /*001c*/ 	.word	0xfffffffc


//--------------------- .nv.constant4             --------------------------
	.section	.nv.constant4,"a",@progbits
	.align	8
	.align		8
.nv.constant4:
        /*0000*/ 	.dword	_ZN40_INTERNAL_7e5daa91_4_k_cu_f111c5c2_179064cuda3std3__45__cpo5beginE
	.align		8
        /*0008*/ 	.dword	_ZN40_INTERNAL_7e5daa91_4_k_cu_f111c5c2_179064cuda3std3__45__cpo3endE
	.align		8
        /*0010*/ 	.dword	_ZN40_INTERNAL_7e5daa91_4_k_cu_f111c5c2_179064cuda3std3__45__cpo6cbeginE
	.align		8
        /*0018*/ 	.dword	_ZN40_INTERNAL_7e5daa91_4_k_cu_f111c5c2_179064cuda3std3__45__cpo4cendE
	.align		8
        /*0020*/ 	.dword	_ZN40_INTERNAL_7e5daa91_4_k_cu_f111c5c2_179064cuda3std3__442_GLOBAL__N__7e5daa91_4_k_cu_f111c5c2_179066ignoreE
	.align		8
        /*0028*/ 	.dword	_ZN40_INTERNAL_7e5daa91_4_k_cu_f111c5c2_179064cuda3std3__419piecewise_constructE
	.align		8
        /*0030*/ 	.dword	_ZN40_INTERNAL_7e5daa91_4_k_cu_f111c5c2_179064cuda3std3__48in_placeE
	.align		8
        /*0038*/ 	.dword	_ZN40_INTERNAL_7e5daa91_4_k_cu_f111c5c2_179064cuda3std6ranges3__45__cpo4swapE
	.align		8
        /*0040*/ 	.dword	_ZN40_INTERNAL_7e5daa91_4_k_cu_f111c5c2_179064cuda3std6ranges3__45__cpo9iter_moveE
	.align		8
        /*0048*/ 	.dword	_ZN40_INTERNAL_7e5daa91_4_k_cu_f111c5c2_179064cute7productE
	.align		8
        /*0050*/ 	.dword	_ZN40_INTERNAL_7e5daa91_4_k_cu_f111c5c2_179064cute1_E


//--------------------- .text._ZN7cutlass13device_kernelINS_4gemm6kernel13GemmUniversalIN4cute5tupleIJiiiiEEENS1_10collective13CollectiveMmaINS1_37MainloopSm90TmaGmmaWarpSpecializedFP8ILi18ENS5_IJNS4_1CILi1EEESB_SB_EEENS1_32KernelTmaWarpSpecializedPingpongEEENS5_IJNSA_ILi64EEENSA_ILi128EEESF_EEENS_12float_e5m2_tENS5_IJlSB_lEEESI_SJ_NS4_8TiledMMAINS4_8MMA_AtomIJNS4_4SM904GMMA31MMA_64x128x32_F32E5M2E5M2_SS_TNILNSN_7ScaleInE1ELSP_1EEEEEENS4_6LayoutISC_NS5_IJNSA_ILi0EEEST_ST_EEEEENS5_IJNS4_10UnderscoreESW_SW_EEEEENS4_13SM90_TMA_LOADENS4_14ComposedLayoutINS4_7SwizzleILi2ELi4ELi3EEENS4_18smem_ptr_flag_bitsILi8EEENSS_INS5_IJNSA_ILi8EEESF_EEENS5_IJSF_SB_EEEEEEEvNS4_8identityESZ_S19_vS1A_EENS_8epilogue10collective6detail29Sm90TmaWarpSpecializedAdapterINS1D_15DefaultEpilogueISI_SJ_SJ_NS1C_6thread17LinearCombinationISI_Li1EffLNS1H_9ScaleType4KindE0ELNS_15FloatRoundStyleE2ESI_EENS1_15EpilogueDefaultEEEEEvvEEEEvNT_6ParamsE --------------------------
	.section	.text._ZN7cutlass13device_kernelINS_4gemm6kernel13GemmUniversalIN4cute5tupleIJiiiiEEENS1_10collective13CollectiveMmaINS1_37MainloopSm90TmaGmmaWarpSpecializedFP8ILi18ENS5_IJNS4_1CILi1EEESB_SB_EEENS1_32KernelTmaWarpSpecializedPingpongEEENS5_IJNSA_ILi64EEENSA_ILi128EEESF_EEENS_12float_e5m2_tENS5_IJlSB_lEEESI_SJ_NS4_8TiledMMAINS4_8MMA_AtomIJNS4_4SM904GMMA31MMA_64x128x32_F32E5M2E5M2_SS_TNILNSN_7ScaleInE1ELSP_1EEEEEENS4_6LayoutISC_NS5_IJNSA_ILi0EEEST_ST_EEEEENS5_IJNS4_10UnderscoreESW_SW_EEEEENS4_13SM90_TMA_LOADENS4_14ComposedLayoutINS4_7SwizzleILi2ELi4ELi3EEENS4_18smem_ptr_flag_bitsILi8EEENSS_INS5_IJNSA_ILi8EEESF_EEENS5_IJSF_SB_EEEEEEEvNS4_8identityESZ_S19_vS1A_EENS_8epilogue10collective6detail29Sm90TmaWarpSpecializedAdapterINS1D_15DefaultEpilogueISI_SJ_SJ_NS1C_6thread17LinearCombinationISI_Li1EffLNS1H_9ScaleType4KindE0ELNS_15FloatRoundStyleE2ESI_EENS1_15EpilogueDefaultEEEEEvvEEEEvNT_6ParamsE,"ax",@progbits
	.align	128
.text._ZN7cutlass13device_kernelINS_4gemm6kernel13GemmUniversalIN4cute5tupleIJiiiiEEENS1_10collective13CollectiveMmaINS1_37MainloopSm90TmaGmmaWarpSpecializedFP8ILi18ENS5_IJNS4_1CILi1EEESB_SB_EEENS1_32KernelTmaWarpSpecializedPingpongEEENS5_IJNSA_ILi64EEENSA_ILi128EEESF_EEENS_12float_e5m2_tENS5_IJlSB_lEEESI_SJ_NS4_8TiledMMAINS4_8MMA_AtomIJNS4_4SM904GMMA31MMA_64x128x32_F32E5M2E5M2_SS_TNILNSN_7ScaleInE1ELSP_1EEEEEENS4_6LayoutISC_NS5_IJNSA_ILi0EEEST_ST_EEEEENS5_IJNS4_10UnderscoreESW_SW_EEEEENS4_13SM90_TMA_LOADENS4_14ComposedLayoutINS4_7SwizzleILi2ELi4ELi3EEENS4_18smem_ptr_flag_bitsILi8EEENSS_INS5_IJNSA_ILi8EEESF_EEENS5_IJSF_SB_EEEEEEEvNS4_8identityESZ_S19_vS1A_EENS_8epilogue10collective6detail29Sm90TmaWarpSpecializedAdapterINS1D_15DefaultEpilogueISI_SJ_SJ_NS1C_6thread17LinearCombinationISI_Li1EffLNS1H_9ScaleType4KindE0ELNS_15FloatRoundStyleE2ESI_EENS1_15EpilogueDefaultEEEEEvvEEEEvNT_6ParamsE:
        .type           _ZN7cutlass13device_kernelINS_4gemm6kernel13GemmUniversalIN4cute5tupleIJiiiiEEENS1_10collective13CollectiveMmaINS1_37MainloopSm90TmaGmmaWarpSpecializedFP8ILi18ENS5_IJNS4_1CILi1EEESB_SB_EEENS1_32KernelTmaWarpSpecializedPingpongEEENS5_IJNSA_ILi64EEENSA_ILi128EEESF_EEENS_12float_e5m2_tENS5_IJlSB_lEEESI_SJ_NS4_8TiledMMAINS4_8MMA_AtomIJNS4_4SM904GMMA31MMA_64x128x32_F32E5M2E5M2_SS_TNILNSN_7ScaleInE1ELSP_1EEEEEENS4_6LayoutISC_NS5_IJNSA_ILi0EEEST_ST_EEEEENS5_IJNS4_10UnderscoreESW_SW_EEEEENS4_13SM90_TMA_LOADENS4_14ComposedLayoutINS4_7SwizzleILi2ELi4ELi3EEENS4_18smem_ptr_flag_bitsILi8EEENSS_INS5_IJNSA_ILi8EEESF_EEENS5_IJSF_SB_EEEEEEEvNS4_8identityESZ_S19_vS1A_EENS_8epilogue10collective6detail29Sm90TmaWarpSpecializedAdapterINS1D_15DefaultEpilogueISI_SJ_SJ_NS1C_6thread17LinearCombinationISI_Li1EffLNS1H_9ScaleType4KindE0ELNS_15FloatRoundStyleE2ESI_EENS1_15EpilogueDefaultEEEEEvvEEEEvNT_6ParamsE,@function
        .size           _ZN7cutlass13device_kernelINS_4gemm6kernel13GemmUniversalIN4cute5tupleIJiiiiEEENS1_10collective13CollectiveMmaINS1_37MainloopSm90TmaGmmaWarpSpecializedFP8ILi18ENS5_IJNS4_1CILi1EEESB_SB_EEENS1_32KernelTmaWarpSpecializedPingpongEEENS5_IJNSA_ILi64EEENSA_ILi128EEESF_EEENS_12float_e5m2_tENS5_IJlSB_lEEESI_SJ_NS4_8TiledMMAINS4_8MMA_AtomIJNS4_4SM904GMMA31MMA_64x128x32_F32E5M2E5M2_SS_TNILNSN_7ScaleInE1ELSP_1EEEEEENS4_6LayoutISC_NS5_IJNSA_ILi0EEEST_ST_EEEEENS5_IJNS4_10UnderscoreESW_SW_EEEEENS4_13SM90_TMA_LOADENS4_14ComposedLayoutINS4_7SwizzleILi2ELi4ELi3EEENS4_18smem_ptr_flag_bitsILi8EEENSS_INS5_IJNSA_ILi8EEESF_EEENS5_IJSF_SB_EEEEEEEvNS4_8identityESZ_S19_vS1A_EENS_8epilogue10collective6detail29Sm90TmaWarpSpecializedAdapterINS1D_15DefaultEpilogueISI_SJ_SJ_NS1C_6thread17LinearCombinationISI_Li1EffLNS1H_9ScaleType4KindE0ELNS_15FloatRoundStyleE2ESI_EENS1_15EpilogueDefaultEEEEEvvEEEEvNT_6ParamsE,(.L_x_233 - _ZN7cutlass13device_kernelINS_4gemm6kernel13GemmUniversalIN4cute5tupleIJiiiiEEENS1_10collective13CollectiveMmaINS1_37MainloopSm90TmaGmmaWarpSpecializedFP8ILi18ENS5_IJNS4_1CILi1EEESB_SB_EEENS1_32KernelTmaWarpSpecializedPingpongEEENS5_IJNSA_ILi64EEENSA_ILi128EEESF_EEENS_12float_e5m2_tENS5_IJlSB_lEEESI_SJ_NS4_8TiledMMAINS4_8MMA_AtomIJNS4_4SM904GMMA31MMA_64x128x32_F32E5M2E5M2_SS_TNILNSN_7ScaleInE1ELSP_1EEEEEENS4_6LayoutISC_NS5_IJNSA_ILi0EEEST_ST_EEEEENS5_IJNS4_10UnderscoreESW_SW_EEEEENS4_13SM90_TMA_LOADENS4_14ComposedLayoutINS4_7SwizzleILi2ELi4ELi3EEENS4_18smem_ptr_flag_bitsILi8EEENSS_INS5_IJNSA_ILi8EEESF_EEENS5_IJSF_SB_EEEEEEEvNS4_8identityESZ_S19_vS1A_EENS_8epilogue10collective6detail29Sm90TmaWarpSpecializedAdapterINS1D_15DefaultEpilogueISI_SJ_SJ_NS1C_6thread17LinearCombinationISI_Li1EffLNS1H_9ScaleType4KindE0ELNS_15FloatRoundStyleE2ESI_EENS1_15EpilogueDefaultEEEEEvvEEEEvNT_6ParamsE)
        .other          _ZN7cutlass13device_kernelINS_4gemm6kernel13GemmUniversalIN4cute5tupleIJiiiiEEENS1_10collective13CollectiveMmaINS1_37MainloopSm90TmaGmmaWarpSpecializedFP8ILi18ENS5_IJNS4_1CILi1EEESB_SB_EEENS1_32KernelTmaWarpSpecializedPingpongEEENS5_IJNSA_ILi64EEENSA_ILi128EEESF_EEENS_12float_e5m2_tENS5_IJlSB_lEEESI_SJ_NS4_8TiledMMAINS4_8MMA_AtomIJNS4_4SM904GMMA31MMA_64x128x32_F32E5M2E5M2_SS_TNILNSN_7ScaleInE1ELSP_1EEEEEENS4_6LayoutISC_NS5_IJNSA_ILi0EEEST_ST_EEEEENS5_IJNS4_10UnderscoreESW_SW_EEEEENS4_13SM90_TMA_LOADENS4_14ComposedLayoutINS4_7SwizzleILi2ELi4ELi3EEENS4_18smem_ptr_flag_bitsILi8EEENSS_INS5_IJNSA_ILi8EEESF_EEENS5_IJSF_SB_EEEEEEEvNS4_8identityESZ_S19_vS1A_EENS_8epilogue10collective6detail29Sm90TmaWarpSpecializedAdapterINS1D_15DefaultEpilogueISI_SJ_SJ_NS1C_6thread17LinearCombinationISI_Li1EffLNS1H_9ScaleType4KindE0ELNS_15FloatRoundStyleE2ESI_EENS1_15EpilogueDefaultEEEEEvvEEEEvNT_6ParamsE,@"STO_CUDA_ENTRY STV_DEFAULT"
_ZN7cutlass13device_kernelINS_4gemm6kernel13GemmUniversalIN4cute5tupleIJiiiiEEENS1_10collective13CollectiveMmaINS1_37MainloopSm90TmaGmmaWarpSpecializedFP8ILi18ENS5_IJNS4_1CILi1EEESB_SB_EEENS1_32KernelTmaWarpSpecializedPingpongEEENS5_IJNSA_ILi64EEENSA_ILi128EEESF_EEENS_12float_e5m2_tENS5_IJlSB_lEEESI_SJ_NS4_8TiledMMAINS4_8MMA_AtomIJNS4_4SM904GMMA31MMA_64x128x32_F32E5M2E5M2_SS_TNILNSN_7ScaleInE1ELSP_1EEEEEENS4_6LayoutISC_NS5_IJNSA_ILi0EEEST_ST_EEEEENS5_IJNS4_10UnderscoreESW_SW_EEEEENS4_13SM90_TMA_LOADENS4_14ComposedLayoutINS4_7SwizzleILi2ELi4ELi3EEENS4_18smem_ptr_flag_bitsILi8EEENSS_INS5_IJNSA_ILi8EEESF_EEENS5_IJSF_SB_EEEEEEEvNS4_8identityESZ_S19_vS1A_EENS_8epilogue10collective6detail29Sm90TmaWarpSpecializedAdapterINS1D_15DefaultEpilogueISI_SJ_SJ_NS1C_6thread17LinearCombinationISI_Li1EffLNS1H_9ScaleType4KindE0ELNS_15FloatRoundStyleE2ESI_EENS1_15EpilogueDefaultEEEEEvvEEEEvNT_6ParamsE:
[----:B------:R-:W-:Y:S01]  /*0000*/  LDC R1, c[0x0][0x28] ;  /* 0x00000a00ff017b82 */ /* 0x000fe20000000800 */
[----:B------:R-:W0:Y:S01]  /*0010*/  S2R R13, SR_TID.X ;  /* 0x00000000000d7919 */ /* 0x000e220000002100 */
[----:B------:R-:W-:Y:S01]  /*0020*/  ELECT P0, URZ, PT ;  /* 0x00000000003f782f */ /* 0x000fe20003800000 */
[----:B------:R-:W-:Y:S01]  /*0030*/  BSSY B0, `(.L_x_0) ;  /* 0x000000f000007945 */ /* 0x000fe20003800000 */
[--C-:B0-----:R-:W-:Y:S02]  /*0040*/  SHF.R.U32.HI R0, RZ, 0x5, R13.reuse ;  /* 0x00000005ff007819 */ /* 0x101fe4000001160d */
[----:B------:R-:W-:-:S03]  /*0050*/  SHF.R.U32.HI R4, RZ, 0x7, R13 ;  /* 0x00000007ff047819 */ /* 0x000fc6000001160d */
[----:B------:R-:W0:Y:S04]  /*0060*/  SHFL.IDX PT, R2, R0, RZ, 0x1f ;  /* 0x00001fff00027589 */ /* 0x000e2800000e0000 */
[----:B------:R1:W2:Y:S01]  /*0070*/  SHFL.IDX PT, R5, R4, RZ, 0x1f ;  /* 0x00001fff04057589 */ /* 0x0002a200000e0000 */
[----:B0-----:R-:W-:-:S13]  /*0080*/  ISETP.NE.OR P0, PT, R2, RZ, !P0 ;  /* 0x000000ff0200720c */ /* 0x001fda0004705670 */
[----:B-12---:R-:W-:Y:S05]  /*0090*/  @P0 BRA `(.L_x_1) ;  /* 0x0000000000200947 */ /* 0x006fea0003800000 */
[----:B------:R-:W-:Y:S02]  /*00a0*/  ULDC.64 UR4, c[0x0][0x198] ;  /* 0x0000660000047ab9 */ /* 0x000fe40000000a00 */
[----:B------:R-:W-:Y:S02]  /*00b0*/  UIADD3 UR6, UP0, UR4, 0xf0, URZ ;  /* 0x000000f004067890 */ /* 0x000fe4000ff1e03f */
[----:B------:R-:W-:Y:S02]  /*00c0*/  UIADD3 UR4, UP1, UR4, 0x1f0, URZ ;  /* 0x000001f004047890 */ /* 0x000fe4000ff3e03f */
[----:B------:R-:W-:Y:S02]  /*00d0*/  UIADD3.X UR7, URZ, UR5, URZ, UP0, !UPT ;  /* 0x000000053f077290 */ /* 0x000fe400087fe43f */
[----:B------:R-:W-:-:S07]  /*00e0*/  UIADD3.X UR5, URZ, UR5, URZ, UP1, !UPT ;  /* 0x000000053f057290 */ /* 0x000fce0008ffe43f */
[----:B------:R0:W-:Y:S02]  /*00f0*/  UTMACCTL.PF [UR6] ;  /* 0x00000000060079b9 */ /* 0x0001e40008040000 */
[----:B------:R0:W-:Y:S02]  /*0100*/  UTMACCTL.PF [UR4] ;  /* 0x00000000040079b9 */ /* 0x0001e40008040000 */
[----:B0-----:R-:W-:Y:S01]  /*0110*/  NOP ;  /* 0x0000000000007918 */ /* 0x001fe20000000000 */
.L_x_1:
[----:B------:R-:W-:Y:S05]  /*0120*/  BSYNC B0 ;  /* 0x0000000000007941 */ /* 0x000fea0003800000 */
.L_x_0:
[----:B------:R-:W0:Y:S02]  /*0130*/  SHFL.IDX PT, R3, R0, RZ, 0x1f ;  /* 0x00001fff00037589 */ /* 0x000e2400000e0000 */
[----:B0-----:R-:W-:-:S13]  /*0140*/  ISETP.NE.AND P0, PT, R3, RZ, PT ;  /* 0x000000ff0300720c */ /* 0x001fda0003f05270 */
[----:B------:R-:W-:Y:S05]  /*0150*/  @P0 BRA `(.L_x_2) ;  /* 0x0000000000d40947 */ /* 0x000fea0003800000 */
[----:B------:R-:W-:Y:S01]  /*0160*/  ELECT P0, URZ, PT ;  /* 0x00000000003f782f */ /* 0x000fe20003800000 */
[----:B------:R-:W-:-:S12]  /*0170*/  BSSY B0, `(.L_x_2) ;  /* 0x0000033000007945 */ /* 0x000fd80003800000 */
[----:B------:R-:W-:Y:S05]  /*0180*/  @!P0 BRA `(.L_x_3) ;  /* 0x0000000000c48947 */ /* 0x000fea0003800000 */
[----:B------:R-:W0:Y:S01]  /*0190*/  S2UR UR8, SR_CgaCtaId ;  /* 0x00000000000879c3 */ /* 0x000e220000008800 */
[----:B------:R-:W-:Y:S01]  /*01a0*/  UMOV UR4, 0x400 ;  /* 0x0000040000047882 */ /* 0x000fe20000000000 */
[----:B------:R-:W-:Y:S01]  /*01b0*/  UMOV UR5, 0x1 ;  /* 0x0000000100057882 */ /* 0x000fe20000000000 */
[----:B------:R-:W-:Y:S02]  /*01c0*/  UMOV UR6, 0x80 ;  /* 0x0000008000067882 */ /* 0x000fe40000000000 */
[----:B------:R-:W-:-:S04]  /*01d0*/  UIADD3 UR6, -UR6, 0x100000, URZ ;  /* 0x0010000006067890 */ /* 0x000fc8000fffe13f */
[----:B------:R-:W-:Y:S02]  /*01e0*/  USHF.L.U32 UR7, UR6, 0xb, URZ ;  /* 0x0000000b06077899 */ /* 0x000fe4000800063f */
[----:B------:R-:W-:Y:S02]  /*01f0*/  USHF.L.U32 UR6, UR6, 0x1, URZ ;  /* 0x0000000106067899 */ /* 0x000fe4000800063f */
[----:B0-----:R-:W-:Y:S02]  /*0200*/  ULEA UR8, UR8, UR4, 0x18 ;  /* 0x0000000408087291 */ /* 0x001fe4000f8ec03f */
[----:B------:R-:W-:-:S04]  /*0210*/  UIADD3 UR4, -UR5, 0x100000, URZ ;  /* 0x0010000005047890 */ /* 0x000fc8000fffe13f */
[----:B------:R-:W-:Y:S02]  /*0220*/  USHF.L.U32 UR5, UR4, 0xb, URZ ;  /* 0x0000000b04057899 */ /* 0x000fe4000800063f */
[----:B------:R-:W-:Y:S01]  /*0230*/  USHF.L.U32 UR4, UR4, 0x1, URZ ;  /* 0x0000000104047899 */ /* 0x000fe2000800063f */
[----:B------:R-:W0:Y:S11]  /*0240*/  FENCE.VIEW.ASYNC.S ;  /* 0x00000000000073c6 */ /* 0x000e360000000000 */
[----:B0-----:R0:W1:Y:S01]  /*0250*/  SYNCS.EXCH.64 URZ, [UR8], UR4 ;  /* 0x00000004083f75b2 */ /* 0x0010620008000100 */
[----:B------:R0:W2:Y:S01]  /*0260*/  SYNCS.EXCH.64 URZ, [UR8+0x90], UR6 ;  /* 0x00009006083f75b2 */ /* 0x0000a20008000100 */
[----:B------:R0:W3:Y:S01]  /*0270*/  SYNCS.EXCH.64 URZ, [UR8+0x8], UR4 ;  /* 0x00000804083f75b2 */ /* 0x0000e20008000100 */
[----:B------:R0:W4:Y:S01]  /*0280*/  SYNCS.EXCH.64 URZ, [UR8+0x98], UR6 ;  /* 0x00009806083f75b2 */ /* 0x0001220008000100 */
[----:B------:R0:W0:Y:S01]  /*0290*/  SYNCS.EXCH.64 URZ, [UR8+0x10], UR4 ;  /* 0x00001004083f75b2 */ /* 0x0000220008000100 */
        /* <DEDUP_REMOVED lines=31> */
[----:B-1234-:R-:W-:Y:S01]  /*0490*/  NOP ;  /* 0x0000000000007918 */ /* 0x01efe20000000000 */
.L_x_3:
[----:B0-----:R-:W-:Y:S05]  /*04a0*/  BSYNC B0 ;  /* 0x0000000000007941 */ /* 0x001fea0003800000 */
.L_x_2:
[----:B------:R-:W0:Y:S01]  /*04b0*/  SHFL.IDX PT, R6, R0, RZ, 0x1f ;  /* 0x00001fff00067589 */ /* 0x000e2200000e0000 */
[----:B------:R-:W-:Y:S01]  /*04c0*/  ELECT P0, URZ, PT ;  /* 0x00000000003f782f */ /* 0x000fe20003800000 */
[----:B------:R-:W-:Y:S01]  /*04d0*/  NOP ;  /* 0x0000000000007918 */ /* 0x000fe20000000000 */
[----:B------:R-:W-:Y:S01]  /*04e0*/  ELECT P1, URZ, PT ;  /* 0x00000000003f782f */ /* 0x000fe20003820000 */
[----:B------:R1:W2:Y:S01]  /*04f0*/  SHFL.IDX PT, R3, R0, RZ, 0x1f ;  /* 0x00001fff00037589 */ /* 0x0002a200000e0000 */
[----:B------:R-:W-:Y:S01]  /*0500*/  UMOV UR4, 0x20 ;  /* 0x0000002000047882 */ /* 0x000fe20000000000 */
[----:B------:R-:W-:Y:S01]  /*0510*/  UMOV UR11, 0x80 ;  /* 0x00000080000b7882 */ /* 0x000fe20000000000 */
[----:B------:R-:W-:Y:S01]  /*0520*/  NOP ;  /* 0x0000000000007918 */ /* 0x000fe20000000000 */
[----:B------:R-:W3:Y:S01]  /*0530*/  SHFL.IDX PT, R4, R4, RZ, 0x1f ;  /* 0x00001fff04047589 */ /* 0x000ee200000e0000 */
[C---:B------:R-:W-:Y:S01]  /*0540*/  VIADD R33, R5.reuse, 0xffffffff ;  /* 0xffffffff05217836 */ /* 0x040fe20000000000 */
[----:B------:R-:W-:Y:S01]  /*0550*/  ULDC.64 UR18, c[0x0][0x208] ;  /* 0x0000820000127ab9 */ /* 0x000fe20000000a00 */
[----:B------:R-:W-:-:S02]  /*0560*/  ISETP.NE.AND P3, PT, R5, RZ, PT ;  /* 0x000000ff0500720c */ /* 0x000fc40003f65270 */
[----:B-1----:R-:W-:Y:S02]  /*0570*/  SHF.R.S32.HI R0, RZ, 0x1f, R13 ;  /* 0x0000001fff007819 */ /* 0x002fe4000001140d */
[----:B------:R-:W-:Y:S02]  /*0580*/  ISETP.GE.U32.AND P2, PT, R33, 0x2, PT ;  /* 0x000000022100780c */ /* 0x000fe40003f46070 */
[----:B------:R-:W-:-:S04]  /*0590*/  LEA.HI R0, R0, R13, RZ, 0x7 ;  /* 0x0000000d00007211 */ /* 0x000fc800078f38ff */
[----:B------:R-:W-:Y:S02]  /*05a0*/  LOP3.LUT R0, R0, 0xffffff80, RZ, 0xc0, !PT ;  /* 0xffffff8000007812 */ /* 0x000fe400078ec0ff */
[----:B0-----:R-:W-:-:S03]  /*05b0*/  ISETP.NE.OR P0, PT, R6, RZ, !P0 ;  /* 0x000000ff0600720c */ /* 0x001fc60004705670 */
[----:B------:R-:W-:Y:S01]  /*05c0*/  IMAD.IADD R11, R13, 0x1, -R0 ;  /* 0x000000010d0b7824 */ /* 0x000fe200078e0a00 */
[----:B--2---:R-:W-:Y:S02]  /*05d0*/  ISETP.NE.OR P1, PT, R3, RZ, !P1 ;  /* 0x000000ff0300720c */ /* 0x004fe40004f25670 */
[----:B------:R-:W-:Y:S02]  /*05e0*/  SHF.R.S32.HI R3, RZ, 0x1f, R2 ;  /* 0x0000001fff037819 */ /* 0x000fe40000011402 */
[----:B---3--:R-:W-:Y:S02]  /*05f0*/  R2UR UR15, R4 ;  /* 0x00000000040f72ca */ /* 0x008fe400000e0000 */
[----:B------:R-:W-:-:S03]  /*0600*/  LEA.HI R3, R3, R2, RZ, 0x2 ;  /* 0x0000000203037211 */ /* 0x000fc600078f10ff */
[----:B------:R-:W-:Y:S01]  /*0610*/  VOTEU.ALL UP0, P0 ;  /* 0x00000000003f7886 */ /* 0x000fe20000000000 */
[----:B------:R-:W-:-:S03]  /*0620*/  LOP3.LUT R3, R3, 0xfffffffc, RZ, 0xc0, !PT ;  /* 0xfffffffc03037812 */ /* 0x000fc600078ec0ff */
[----:B------:R-:W-:Y:S01]  /*0630*/  VOTEU.ALL UP1, P1 ;  /* 0x00000000003f7886 */ /* 0x000fe20000820000 */
[----:B------:R-:W0:Y:S01]  /*0640*/  @!UP0 S2UR UR7, SR_CgaCtaId ;  /* 0x00000000000789c3 */ /* 0x000e220000008800 */
[----:B------:R-:W-:Y:S01]  /*0650*/  @!UP0 UMOV UR6, 0x400 ;  /* 0x0000040000068882 */ /* 0x000fe20000000000 */
[----:B------:R-:W-:-:S04]  /*0660*/  @!UP0 UIADD3 UR4, -UR4, 0x100000, URZ ;  /* 0x0010000004048890 */ /* 0x000fc8000fffe13f */
[----:B------:R-:W-:Y:S02]  /*0670*/  @!UP0 USHF.L.U32 UR5, UR4, 0xb, URZ ;  /* 0x0000000b04058899 */ /* 0x000fe4000800063f */
[----:B------:R-:W-:Y:S01]  /*0680*/  @!UP0 USHF.L.U32 UR4, UR4, 0x1, URZ ;  /* 0x0000000104048899 */ /* 0x000fe2000800063f */
[----:B------:R-:W-:Y:S01]  /*0690*/  IMAD.IADD R20, R2, 0x1, -R3 ;  /* 0x0000000102147824 */ /* 0x000fe200078e0a03 */
[----:B------:R-:W-:Y:S01]  /*06a0*/  @!UP1 UMOV UR9, 0x400 ;  /* 0x0000040000099882 */ /* 0x000fe20000000000 */
[----:B------:R-:W-:Y:S01]  /*06b0*/  VOTEU.ALL UP2, P1 ;  /* 0x00000000003f7886 */ /* 0x000fe20000840000 */
[----:B------:R-:W-:Y:S01]  /*06c0*/  VOTEU.ALL UP3, P1 ;  /* 0x00000000003f7886 */ /* 0x000fe20000860000 */
[----:B------:R-:W-:Y:S01]  /*06d0*/  VOTEU.ALL UP4, P1 ;  /* 0x00000000003f7886 */ /* 0x000fe20000880000 */
[----:B------:R-:W1:Y:S01]  /*06e0*/  @!UP1 S2UR UR10, SR_CgaCtaId ;  /* 0x00000000000a99c3 */ /* 0x000e620000008800 */
[----:B------:R-:W-:Y:S01]  /*06f0*/  VOTEU.ALL UP5, P1 ;  /* 0x00000000003f7886 */ /* 0x000fe200008a0000 */
[----:B0-----:R-:W-:-:S02]  /*0700*/  @!UP0 ULEA UR8, UR7, UR6, 0x18 ;  /* 0x0000000607088291 */ /* 0x001fc4000f8ec03f */
[----:B------:R-:W-:-:S04]  /*0710*/  @!UP1 UIADD3 UR6, -UR11, 0x100000, URZ ;  /* 0x001000000b069890 */ /* 0x000fc8000fffe13f */
[----:B------:R-:W-:Y:S02]  /*0720*/  @!UP1 USHF.L.U32 UR7, UR6, 0xb, URZ ;  /* 0x0000000b06079899 */ /* 0x000fe4000800063f */
[----:B------:R-:W-:Y:S01]  /*0730*/  @!UP1 USHF.L.U32 UR6, UR6, 0x1, URZ ;  /* 0x0000000106069899 */ /* 0x000fe2000800063f */
[----:B------:R-:W-:Y:S01]  /*0740*/  VOTEU.ALL UP0, P0 ;  /* 0x00000000003f7886 */ /* 0x000fe20000000000 */
[----:B-1----:R-:W-:Y:S01]  /*0750*/  @!UP1 ULEA UR9, UR10, UR9, 0x18 ;  /* 0x000000090a099291 */ /* 0x002fe2000f8ec03f */
[----:B------:R-:W-:Y:S02]  /*0760*/  VOTEU.ALL UP1, P0 ;  /* 0x00000000003f7886 */ /* 0x000fe40000020000 */
[----:B------:R-:W-:Y:S01]  /*0770*/  ULDC.64 UR10, c[0x0][0x598] ;  /* 0x00016600000a7ab9 */ /* 0x000fe20000000a00 */
[----:B------:R-:W-:Y:S01]  /*0780*/  ISETP.NE.AND P0, PT, R20, 0x3, PT ;  /* 0x000000031400780c */ /* 0x000fe20003f05270 */
[----:B------:R-:W0:Y:S02]  /*0790*/  FENCE.VIEW.ASYNC.S ;  /* 0x00000000000073c6 */ /* 0x000e240000000000 */
[----:B0-----:R0:W1:Y:S01]  /*07a0*/  @!UP0 SYNCS.EXCH.64 URZ, [UR8+0x150], UR4 ;  /* 0x00015004083f85b2 */ /* 0x0010620008000100 */
[----:B------:R-:W-:-:S02]  /*07b0*/  ISETP.NE.U32.AND P1, PT, RZ, UR10, PT ;  /* 0x0000000aff007c0c */ /* 0x000fc4000bf25070 */
[----:B------:R-:W-:Y:S02]  /*07c0*/  ISETP.EQ.OR P0, PT, R20, RZ, !P0 ;  /* 0x000000ff1400720c */ /* 0x000fe40004702670 */
[----:B------:R-:W-:Y:S02]  /*07d0*/  ISETP.NE.AND.EX P1, PT, RZ, UR11, PT, P1 ;  /* 0x0000000bff007c0c */ /* 0x000fe4000bf25310 */
[----:B------:R-:W-:-:S04]  /*07e0*/  ISETP.EQ.AND P0, PT, R5, RZ, P0 ;  /* 0x000000ff0500720c */ /* 0x000fc80000702270 */
[----:B------:R-:W-:-:S04]  /*07f0*/  SEL R7, RZ, 0x1, !P0 ;  /* 0x00000001ff077807 */ /* 0x000fc80004000000 */
[----:B------:R-:W-:Y:S01]  /*0800*/  SEL R7, R7, 0x2, P2 ;  /* 0x0000000207077807 */ /* 0x000fe20001000000 */
[----:B------:R0:W1:Y:S01]  /*0810*/  @!UP1 SYNCS.EXCH.64 URZ, [UR8+0x158], UR4 ;  /* 0x00015804083f95b2 */ /* 0x0000620008000100 */
[----:B------:R-:W-:Y:S01]  /*0820*/  NOP ;  /* 0x0000000000007918 */ /* 0x000fe20000000000 */
[----:B------:R0:W1:Y:S01]  /*0830*/  @!UP2 SYNCS.EXCH.64 URZ, [UR9+0x130], UR6 ;  /* 0x00013006093fa5b2 */ /* 0x0000620008000100 */
[----:B------:R0:W1:Y:S01]  /*0840*/  @!UP3 SYNCS.EXCH.64 URZ, [UR9+0x138], UR6 ;  /* 0x00013806093fb5b2 */ /* 0x0000620008000100 */
[----:B------:R0:W1:Y:S01]  /*0850*/  @!UP4 SYNCS.EXCH.64 URZ, [UR9+0x140], UR6 ;  /* 0x00014006093fc5b2 */ /* 0x0000620008000100 */
[----:B------:R0:W1:Y:S01]  /*0860*/  @!UP5 SYNCS.EXCH.64 URZ, [UR9+0x148], UR6 ;  /* 0x00014806093fd5b2 */ /* 0x0000620008000100 */
[----:B------:R-:W-:Y:S01]  /*0870*/  NOP ;  /* 0x0000000000007918 */ /* 0x000fe20000000000 */
[----:B-1----:R-:W-:Y:S06]  /*0880*/  BAR.SYNC.DEFER_BLOCKING 0x0 ;  /* 0x0000000000007b1d */ /* 0x002fec0000010000 */
[----:B0-----:R-:W-:Y:S05]  /*0890*/  @!P1 BRA `(.L_x_4) ;  /* 0x00000000001c9947 */ /* 0x001fea0003800000 */
[----:B------:R-:W0:Y:S02]  /*08a0*/  LDC.64 R2, c[0x0][0x598] ;  /* 0x00016600ff027b82 */ /* 0x000e240000000a00 */
[----:B0-----:R-:W2:Y:S02]  /*08b0*/  LDG.E.64 R2, desc[UR18][R2.64] ;  /* 0x0000001202027981 */ /* 0x001ea4000c1e1b00 */
[----:B--2---:R-:W-:-:S04]  /*08c0*/  ISETP.NE.U32.AND P0, PT, R2, RZ, PT ;  /* 0x000000ff0200720c */ /* 0x004fc80003f05070 */
[----:B------:R-:W-:-:S13]  /*08d0*/  ISETP.NE.AND.EX P0, PT, R3, RZ, PT, P0 ;  /* 0x000000ff0300720c */ /* 0x000fda0003f05300 */
[----:B------:R-:W-:Y:S05]  /*08e0*/  @!P0 BRA `(.L_x_4) ;  /* 0x0000000000088947 */ /* 0x000fea0003800000 */
[----:B------:R2:W5:Y:S01]  /*08f0*/  LD.E R10, desc[UR18][R2.64] ;  /* 0x00000012020a7980 */ /* 0x000562000c101900 */
[----:B------:R-:W-:Y:S05]  /*0900*/  BRA `(.L_x_5) ;  /* 0x0000000000207947 */ /* 0x000fea0003800000 */
.L_x_4:
[----:B------:R-:W-:Y:S02]  /*0910*/  ULDC.64 UR4, c[0x0][0x588] ;  /* 0x0001620000047ab9 */ /* 0x000fe40000000a00 */
[----:B------:R-:W-:-:S04]  /*0920*/  ISETP.NE.U32.AND P0, PT, RZ, UR4, PT ;  /* 0x00000004ff007c0c */ /* 0x000fc8000bf05070 */
[----:B------:R-:W-:-:S13]  /*0930*/  ISETP.NE.AND.EX P0, PT, RZ, UR5, PT, P0 ;  /* 0x00000005ff007c0c */ /* 0x000fda000bf05300 */
[----:B------:R-:W-:Y:S05]  /*0940*/  @!P0 BRA `(.L_x_6) ;  /* 0x00000000000c8947 */ /* 0x000fea0003800000 */
[----:B------:R-:W0:Y:S02]  /*0950*/  LDC.64 R2, c[0x0][0x588] ;  /* 0x00016200ff027b82 */ /* 0x000e240000000a00 */
[----:B0-----:R0:W5:Y:S01]  /*0960*/  LDG.E R10, desc[UR18][R2.64] ;  /* 0x00000012020a7981 */ /* 0x001162000c1e1900 */
[----:B------:R-:W-:Y:S05]  /*0970*/  BRA `(.L_x_5) ;  /* 0x0000000000047947 */ /* 0x000fea0003800000 */
.L_x_6:
[----:B------:R-:W1:Y:S02]  /*0980*/  LDC R10, c[0x0][0x580] ;  /* 0x00016000ff0a7b82 */ /* 0x000e640000000800 */
.L_x_5:
[----:B------:R-:W-:Y:S02]  /*0990*/  ULDC.64 UR4, c[0x0][0x5a0] ;  /* 0x0001680000047ab9 */ /* 0x000fe40000000a00 */
[----:B------:R-:W-:-:S04]  /*09a0*/  ISETP.NE.U32.AND P0, PT, RZ, UR4, PT ;  /* 0x00000004ff007c0c */ /* 0x000fc8000bf05070 */
[----:B------:R-:W-:-:S13]  /*09b0*/  ISETP.NE.AND.EX P0, PT, RZ, UR5, PT, P0 ;  /* 0x00000005ff007c0c */ /* 0x000fda000bf05300 */
[----:B------:R-:W-:Y:S05]  /*09c0*/  @!P0 BRA `(.L_x_7) ;  /* 0x00000000001c8947 */ /* 0x000fea0003800000 */
[----:B0-2---:R-:W0:Y:S02]  /*09d0*/  LDC.64 R2, c[0x0][0x5a0] ;  /* 0x00016800ff027b82 */ /* 0x005e240000000a00 */
[----:B0-----:R-:W2:Y:S02]  /*09e0*/  LDG.E.64 R2, desc[UR18][R2.64] ;  /* 0x0000001202027981 */ /* 0x001ea4000c1e1b00 */
[----:B--2---:R-:W-:-:S04]  /*09f0*/  ISETP.NE.U32.AND P0, PT, R2, RZ, PT ;  /* 0x000000ff0200720c */ /* 0x004fc80003f05070 */
[----:B------:R-:W-:-:S13]  /*0a00*/  ISETP.NE.AND.EX P0, PT, R3, RZ, PT, P0 ;  /* 0x000000ff0300720c */ /* 0x000fda0003f05300 */
[----:B------:R-:W-:Y:S05]  /*0a10*/  @!P0 BRA `(.L_x_7) ;  /* 0x0000000000088947 */ /* 0x000fea0003800000 */
[----:B------:R0:W5:Y:S01]  /*0a20*/  LD.E R12, desc[UR18][R2.64] ;  /* 0x00000012020c7980 */ /* 0x000162000c101900 */
[----:B------:R-:W-:Y:S05]  /*0a30*/  BRA `(.L_x_8) ;  /* 0x0000000000207947 */ /* 0x000fea0003800000 */
.L_x_7:
[----:B------:R-:W-:Y:S02]  /*0a40*/  ULDC.64 UR4, c[0x0][0x590] ;  /* 0x0001640000047ab9 */ /* 0x000fe40000000a00 */
[----:B------:R-:W-:-:S04]  /*0a50*/  ISETP.NE.U32.AND P0, PT, RZ, UR4, PT ;  /* 0x00000004ff007c0c */ /* 0x000fc8000bf05070 */
[----:B------:R-:W-:-:S13]  /*0a60*/  ISETP.NE.AND.EX P0, PT, RZ, UR5, PT, P0 ;  /* 0x00000005ff007c0c */ /* 0x000fda000bf05300 */
[----:B------:R-:W-:Y:S05]  /*0a70*/  @!P0 BRA `(.L_x_9) ;  /* 0x00000000000c8947 */ /* 0x000fea0003800000 */
[----:B0-2---:R-:W0:Y:S02]  /*0a80*/  LDC.64 R2, c[0x0][0x590] ;  /* 0x00016400ff027b82 */ /* 0x005e240000000a00 */
[----:B0-----:R4:W5:Y:S01]  /*0a90*/  LDG.E R12, desc[UR18][R2.64] ;  /* 0x00000012020c7981 */ /* 0x001962000c1e1900 */
[----:B------:R-:W-:Y:S05]  /*0aa0*/  BRA `(.L_x_8) ;  /* 0x0000000000047947 */ /* 0x000fea0003800000 */
.L_x_9:
[----:B------:R-:W3:Y:S02]  /*0ab0*/  LDC R12, c[0x0][0x584] ;  /* 0x00016100ff0c7b82 */ /* 0x000ee40000000800 */
.L_x_8:
[----:B------:R-:W1:Y:S01]  /*0ac0*/  LDC R0, c[0x0][0x65c] ;  /* 0x00019700ff007b82 */ /* 0x000e620000000800 */
[----:B------:R-:W0:Y:S01]  /*0ad0*/  S2R R21, SR_CTAID.Y ;  /* 0x0000000000157919 */ /* 0x000e220000002600 */
[----:B------:R-:W-:Y:S01]  /*0ae0*/  ULDC UR8, c[0x0][0x28c] ;  /* 0x0000a30000087ab9 */ /* 0x000fe20000000800 */
[----:B------:R-:W-:Y:S01]  /*0af0*/  ISETP.NE.AND P0, PT, R5, 0x2, PT ;  /* 0x000000020500780c */ /* 0x000fe20003f05270 */
[----:B------:R-:W-:Y:S01]  /*0b00*/  UIADD3 UR8, UR8, 0x3f, URZ ;  /* 0x0000003f08087890 */ /* 0x000fe2000fffe03f */
[----:B------:R-:W3:Y:S01]  /*0b10*/  S2R R14, SR_CTAID.X ;  /* 0x00000000000e7919 */ /* 0x000ee20000002500 */
[----:B------:R-:W-:Y:S01]  /*0b20*/  UMOV UR5, URZ ;  /* 0x0000003f00057c82 */ /* 0x000fe20008000000 */
[----:B------:R-:W-:Y:S01]  /*0b30*/  UMOV UR4, URZ ;  /* 0x0000003f00047c82 */ /* 0x000fe20008000000 */
[----:B------:R-:W-:-:S04]  /*0b40*/  USHF.R.S32.HI UR9, URZ, 0x1f, UR8 ;  /* 0x0000001f3f097899 */ /* 0x000fc80008011408 */
[----:B------:R-:W-:-:S04]  /*0b50*/  ULEA.HI UR9, UR9, UR8, URZ, 0x6 ;  /* 0x0000000809097291 */ /* 0x000fc8000f8f303f */
[----:B------:R-:W-:Y:S01]  /*0b60*/  USHF.R.S32.HI UR13, URZ, 0x6, UR9 ;  /* 0x000000063f0d7899 */ /* 0x000fe20008011409 */
[----:B-1----:R-:W-:-:S13]  /*0b70*/  ISETP.NE.AND P2, PT, R0, 0x1, PT ;  /* 0x000000010000780c */ /* 0x002fda0003f45270 */
[----:B------:R-:W3:Y:S01]  /*0b80*/  @P2 LDC R15, c[0x0][0x10] ;  /* 0x00000400ff0f2b82 */ /* 0x000ee20000000800 */
[----:B0-2-4-:R-:W-:Y:S02]  /*0b90*/  @P2 IMAD.MOV.U32 R2, RZ, RZ, R21 ;  /* 0x000000ffff022224 */ /* 0x015fe400078e0015 */
[----:B------:R-:W-:Y:S02]  /*0ba0*/  @P2 IMAD.MOV.U32 R3, RZ, RZ, RZ ;  /* 0x000000ffff032224 */ /* 0x000fe400078e00ff */
[----:B------:R-:W-:-:S03]  /*0bb0*/  @P2 IMAD.MOV.U32 R5, RZ, RZ, RZ ;  /* 0x000000ffff052224 */ /* 0x000fc600078e00ff */
[----:B------:R-:W0:Y:S01]  /*0bc0*/  @!P2 LDC R9, c[0x0][0xc] ;  /* 0x00000300ff09ab82 */ /* 0x000e220000000800 */
[----:B------:R-:W-:Y:S01]  /*0bd0*/  ULDC UR6, c[0x0][0xc] ;  /* 0x0000030000067ab9 */ /* 0x000fe20000000800 */
[----:B------:R-:W-:Y:S02]  /*0be0*/  ULDC UR7, c[0x0][0x10] ;  /* 0x0000040000077ab9 */ /* 0x000fe40000000800 */
[----:B------:R-:W-:-:S04]  /*0bf0*/  UIMAD.WIDE.U32 UR6, UR6, UR7, URZ ;  /* 0x00000007060672a5 */ /* 0x000fc8000f8e003f */
[----:B------:R-:W1:Y:S01]  /*0c00*/  LDC R8, c[0x0][0x14] ;  /* 0x00000500ff087b82 */ /* 0x000e620000000800 */
[----:B---3--:R-:W-:-:S04]  /*0c10*/  @P2 IMAD.WIDE.U32 R2, R14, R15, R2 ;  /* 0x0000000f0e022225 */ /* 0x008fc800078e0002 */
[----:B------:R-:W-:Y:S02]  /*0c20*/  IMAD.MOV.U32 R15, RZ, RZ, RZ ;  /* 0x000000ffff0f7224 */ /* 0x000fe400078e00ff */
[----:B------:R-:W-:Y:S02]  /*0c30*/  @P2 IMAD.IADD R3, R3, 0x1, R5 ;  /* 0x0000000103032824 */ /* 0x000fe400078e0205 */
[----:B0-----:R-:W-:-:S04]  /*0c40*/  @!P2 IMAD.WIDE.U32 R4, R9, R21, R14 ;  /* 0x000000150904a225 */ /* 0x001fc800078e000e */
[----:B------:R-:W-:Y:S02]  /*0c50*/  @!P2 IMAD.MOV.U32 R2, RZ, RZ, R4 ;  /* 0x000000ffff02a224 */ /* 0x000fe400078e0004 */
[----:B------:R-:W-:Y:S02]  /*0c60*/  @!P2 IMAD.MOV.U32 R3, RZ, RZ, R5 ;  /* 0x000000ffff03a224 */ /* 0x000fe400078e0005 */
[C---:B-1----:R-:W-:Y:S02]  /*0c70*/  IMAD R17, R8.reuse, UR7, RZ ;  /* 0x0000000708117c24 */ /* 0x042fe4000f8e02ff */
[----:B------:R-:W-:Y:S01]  /*0c80*/  IMAD.WIDE.U32 R8, R8, UR6, RZ ;  /* 0x0000000608087c25 */ /* 0x000fe2000f8e00ff */
[----:B------:R-:W-:-:S03]  /*0c90*/  ULDC.64 UR6, c[0x0][0x650] ;  /* 0x0001940000067ab9 */ /* 0x000fc60000000a00 */
[----:B------:R-:W-:Y:S01]  /*0ca0*/  IMAD.IADD R0, R9, 0x1, R17 ;  /* 0x0000000109007824 */ /* 0x000fe200078e0211 */
[----:B------:R-:W-:Y:S06]  /*0cb0*/  @P0 BRA `(.L_x_10) ;  /* 0x0000000000200947 */ /* 0x000fec0003800000 */
[----:B------:R-:W-:Y:S01]  /*0cc0*/  UISETP.GE.U32.AND UP0, UPT, UR13, 0x12, UPT ;  /* 0x000000120d00788c */ /* 0x000fe2000bf06070 */
[----:B------:R-:W-:Y:S01]  /*0cd0*/  IADD3 R2, P0, R2, R8, RZ ;  /* 0x0000000802027210 */ /* 0x000fe20007f1e0ff */
[----:B------:R-:W-:-:S04]  /*0ce0*/  UIMAD.WIDE.U32 UR4, UR13, 0x38e38e39, URZ ;  /* 0x38e38e390d0478a5 */ /* 0x000fc8000f8e003f */
[----:B------:R-:W-:Y:S01]  /*0cf0*/  USHF.R.U32.HI UR5, URZ, 0x2, UR5 ;  /* 0x000000023f057899 */ /* 0x000fe20008011605 */
[----:B------:R-:W-:Y:S02]  /*0d00*/  IMAD.X R3, R0, 0x1, R3, P0 ;  /* 0x0000000100037824 */ /* 0x000fe400000e0603 */
[----:B------:R-:W-:Y:S02]  /*0d10*/  UMOV UR4, URZ ;  /* 0x0000003f00047c82 */ /* 0x000fe40008000000 */
[----:B------:R-:W-:Y:S02]  /*0d20*/  @UP0 ULOP3.LUT UR4, UR5, 0x1, URZ, 0xc0, !UPT ;  /* 0x0000000105040892 */ /* 0x000fe4000f8ec03f */
[----:B------:R-:W-:-:S12]  /*0d30*/  UIMAD UR5, UR5, -0x12, UR13 ;  /* 0xffffffee050578a4 */ /* 0x000fd8000f8e020d */
.L_x_10:
[----:B------:R-:W-:Y:S01]  /*0d40*/  ISETP.GE.U32.AND P0, PT, R2, UR6, PT ;  /* 0x0000000602007c0c */ /* 0x000fe2000bf06070 */
[----:B------:R-:W-:Y:S01]  /*0d50*/  IMAD.MOV.U32 R6, RZ, RZ, -0x1 ;  /* 0xffffffffff067424 */ /* 0x000fe200078e00ff */
[----:B------:R-:W-:Y:S01]  /*0d60*/  PRMT R16, RZ, 0x7610, R16 ;  /* 0x00007610ff107816 */ /* 0x000fe20000000010 */
[----:B------:R-:W-:Y:S01]  /*0d70*/  IMAD.MOV.U32 R5, RZ, RZ, -0x1 ;  /* 0xffffffffff057424 */ /* 0x000fe200078e00ff */
[----:B------:R-:W-:Y:S01]  /*0d80*/  ISETP.GE.U32.AND.EX P0, PT, R3, UR7, PT, P0 ;  /* 0x0000000703007c0c */ /* 0x000fe2000bf06100 */
[----:B------:R-:W-:-:S12]  /*0d90*/  IMAD.MOV.U32 R4, RZ, RZ, -0x1 ;  /* 0xffffffffff047424 */ /* 0x000fd800078e00ff */
[----:B------:R-:W-:Y:S05]  /*0da0*/  @P0 BRA `(.L_x_11) ;  /* 0x00000004005c0947 */ /* 0x000fea0003800000 */
[----:B------:R-:W0:Y:S01]  /*0db0*/  LDC.64 R24, c[0x0][0x628] ;  /* 0x00018a00ff187b82 */ /* 0x000e220000000a00 */
[----:B------:R-:W-:Y:S02]  /*0dc0*/  IMAD.MOV.U32 R4, RZ, RZ, R2 ;  /* 0x000000ffff047224 */ /* 0x000fe400078e0002 */
[----:B------:R-:W-:-:S05]  /*0dd0*/  IMAD.MOV.U32 R5, RZ, RZ, R3 ;  /* 0x000000ffff057224 */ /* 0x000fca00078e0003 */
[----:B------:R-:W1:Y:S08]  /*0de0*/  LDC R6, c[0x0][0x630] ;  /* 0x00018c00ff067b82 */ /* 0x000e700000000800 */
[----:B------:R-:W2:Y:S01]  /*0df0*/  LDC.64 R26, c[0x0][0x620] ;  /* 0x00018800ff1a7b82 */ /* 0x000ea20000000a00 */
[----:B0-----:R-:W-:-:S04]  /*0e00*/  ISETP.NE.U32.AND P0, PT, R24, RZ, PT ;  /* 0x000000ff1800720c */ /* 0x001fc80003f05070 */
[----:B------:R-:W-:-:S13]  /*0e10*/  ISETP.NE.AND.EX P0, PT, R25, RZ, PT, P0 ;  /* 0x000000ff1900720c */ /* 0x000fda0003f05300 */
[----:B-12---:R-:W-:Y:S05]  /*0e20*/  @!P0 BRA `(.L_x_12) ;  /* 0x0000000000288947 */ /* 0x006fea0003800000 */
[----:B------:R-:W0:Y:S02]  /*0e30*/  LDC R19, c[0x0][0x634] ;  /* 0x00018d00ff137b82 */ /* 0x000e240000000800 */
[----:B0-----:R-:W-:-:S05]  /*0e40*/  IADD3 R19, P0, R2, R19, RZ ;  /* 0x0000001302137210 */ /* 0x001fca0007f1e0ff */
[----:B------:R-:W-:-:S04]  /*0e50*/  IMAD.X R23, RZ, RZ, R3, P0 ;  /* 0x000000ffff177224 */ /* 0x000fc800000e0603 */
[----:B------:R-:W-:-:S04]  /*0e60*/  IMAD.WIDE.U32 R4, R23, R24, RZ ;  /* 0x0000001817047225 */ /* 0x000fc800078e00ff */
[----:B------:R-:W-:-:S04]  /*0e70*/  IMAD.WIDE.U32 R16, P0, R19, R25, R4 ;  /* 0x0000001913107225 */ /* 0x000fc80007800004 */
[----:B------:R-:W-:-:S04]  /*0e80*/  IMAD.WIDE.U32 R4, R19, R24, RZ ;  /* 0x0000001813047225 */ /* 0x000fc800078e00ff */
[----:B------:R-:W-:Y:S01]  /*0e90*/  IMAD.X R19, RZ, RZ, RZ, P0 ;  /* 0x000000ffff137224 */ /* 0x000fe200000e06ff */
[----:B------:R-:W-:Y:S01]  /*0ea0*/  IADD3 RZ, P0, R5, R16, RZ ;  /* 0x0000001005ff7210 */ /* 0x000fe20007f1e0ff */
[----:B------:R-:W-:-:S04]  /*0eb0*/  IMAD.MOV.U32 R18, RZ, RZ, R17 ;  /* 0x000000ffff127224 */ /* 0x000fc800078e0011 */
[----:B------:R-:W-:-:S08]  /*0ec0*/  IMAD.WIDE.U32.X R4, R23, R25, R18, P0 ;  /* 0x0000001917047225 */ /* 0x000fd000000e0412 */
.L_x_12:
[--C-:B------:R-:W-:Y:S01]  /*0ed0*/  SHF.R.U64 R32, R4, R6, R5.reuse ;  /* 0x0000000604207219 */ /* 0x100fe20000001205 */
[----:B------:R-:W0:Y:S01]  /*0ee0*/  LDC.64 R28, c[0x0][0x640] ;  /* 0x00019000ff1c7b82 */ /* 0x000e220000000a00 */
[----:B------:R-:W-:Y:S01]  /*0ef0*/  I2FP.F32.U32 R4, R14 ;  /* 0x0000000e00047245 */ /* 0x000fe20000201000 */
[----:B------:R-:W-:Y:S01]  /*0f00*/  ULDC UR6, c[0x0][0x150] ;  /* 0x0000540000067ab9 */ /* 0x000fe20000000800 */
[----:B------:R-:W-:Y:S02]  /*0f10*/  SHF.R.U32.HI R5, RZ, R6, R5 ;  /* 0x00000006ff057219 */ /* 0x000fe40000011605 */
[----:B------:R-:W-:Y:S01]  /*0f20*/  IADD3 R17, P0, RZ, -R32, RZ ;  /* 0x80000020ff117210 */ /* 0x000fe20007f1e0ff */
[----:B------:R-:W-:Y:S01]  /*0f30*/  FMUL R6, R4, UR6 ;  /* 0x0000000604067c20 */ /* 0x000fe20008400000 */
[----:B------:R-:W-:Y:S01]  /*0f40*/  ULDC UR6, c[0x0][0x154] ;  /* 0x0000550000067ab9 */ /* 0x000fe20000000800 */
[----:B------:R-:W1:Y:S02]  /*0f50*/  LDC R18, c[0x0][0x618] ;  /* 0x00018600ff127b82 */ /* 0x000e640000000800 */
[----:B------:R-:W-:-:S02]  /*0f60*/  IMAD.X R19, RZ, RZ, ~R5, P0 ;  /* 0x000000ffff137224 */ /* 0x000fc400000e0e05 */
[----:B------:R-:W2:Y:S01]  /*0f70*/  F2I.U32.TRUNC.NTZ R6, R6 ;  /* 0x0000000600067305 */ /* 0x000ea2000020f000 */
[----:B------:R-:W-:-:S03]  /*0f80*/  IMAD.WIDE.U32 R4, R17, R26, R2 ;  /* 0x0000001a11047225 */ /* 0x000fc600078e0002 */
[----:B------:R-:W3:Y:S01]  /*0f90*/  LDC R15, c[0x0][0x144] ;  /* 0x00005100ff0f7b82 */ /* 0x000ee20000000800 */
[----:B------:R-:W-:-:S04]  /*0fa0*/  IMAD R16, R19, R26, RZ ;  /* 0x0000001a13107224 */ /* 0x000fc800078e02ff */
[----:B------:R-:W-:-:S03]  /*0fb0*/  IMAD R17, R17, R27, R16 ;  /* 0x0000001b11117224 */ /* 0x000fc600078e0210 */
[----:B------:R-:W4:Y:S01]  /*0fc0*/  LDC R22, c[0x0][0x608] ;  /* 0x00018200ff167b82 */ /* 0x000f220000000800 */
[----:B------:R-:W-:Y:S01]  /*0fd0*/  IMAD.IADD R17, R5, 0x1, R17 ;  /* 0x0000000105117824 */ /* 0x000fe200078e0211 */
[----:B0-----:R-:W-:Y:S01]  /*0fe0*/  ISETP.NE.U32.AND P0, PT, R28, RZ, PT ;  /* 0x000000ff1c00720c */ /* 0x001fe20003f05070 */
[----:B--2---:R-:W-:-:S03]  /*0ff0*/  IMAD.MOV R5, RZ, RZ, -R6 ;  /* 0x000000ffff057224 */ /* 0x004fc600078e0a06 */
[----:B------:R-:W-:Y:S02]  /*1000*/  ISETP.NE.AND.EX P0, PT, R29, RZ, PT, P0 ;  /* 0x000000ff1d00720c */ /* 0x000fe40003f05300 */
[----:B------:R-:W0:Y:S01]  /*1010*/  LDC R19, c[0x0][0x658] ;  /* 0x00019600ff137b82 */ /* 0x000e220000000800 */
[-CC-:B-1----:R-:W-:Y:S02]  /*1020*/  SHF.R.U64 R26, R4, R18.reuse, R17.reuse ;  /* 0x00000012041a7219 */ /* 0x182fe40000001211 */
[----:B------:R-:W-:Y:S02]  /*1030*/  I2FP.F32.U32 R4, R21 ;  /* 0x0000001500047245 */ /* 0x000fe40000201000 */
[----:B------:R-:W-:Y:S01]  /*1040*/  SHF.R.U32.HI R17, RZ, R18, R17 ;  /* 0x00000012ff117219 */ /* 0x000fe20000011611 */
[----:B------:R-:W-:Y:S02]  /*1050*/  IMAD.MOV.U32 R18, RZ, RZ, 0x1 ;  /* 0x00000001ff127424 */ /* 0x000fe400078e00ff */
[----:B------:R-:W1:Y:S01]  /*1060*/  LDC R24, c[0x0][0x148] ;  /* 0x00005200ff187b82 */ /* 0x000e620000000800 */
[----:B---3--:R-:W-:-:S02]  /*1070*/  IMAD R6, R15, R5, R14 ;  /* 0x000000050f067224 */ /* 0x008fc400078e020e */
[----:B------:R-:W-:Y:S01]  /*1080*/  FMUL R5, R4, UR6 ;  /* 0x0000000604057c20 */ /* 0x000fe20008400000 */
[----:B------:R-:W-:-:S04]  /*1090*/  IMAD.MOV.U32 R4, RZ, RZ, -0x1 ;  /* 0xffffffffff047424 */ /* 0x000fc800078e00ff */
[----:B------:R-:W2:Y:S01]  /*10a0*/  LDC R25, c[0x0][0x600] ;  /* 0x00018000ff197b82 */ /* 0x000ea20000000800 */
[-CC-:B----4-:R-:W-:Y:S02]  /*10b0*/  SHF.R.U64 R34, R26, R22.reuse, R17.reuse ;  /* 0x000000161a227219 */ /* 0x190fe40000001211 */
[----:B------:R-:W-:Y:S02]  /*10c0*/  SHF.R.U32.HI R14, RZ, R22, R17 ;  /* 0x00000016ff0e7219 */ /* 0x000fe40000011611 */
[----:B------:R3:W4:Y:S03]  /*10d0*/  F2I.U32.TRUNC.NTZ R22, R5 ;  /* 0x0000000500167305 */ /* 0x000726000020f000 */
[----:B------:R-:W1:Y:S01]  /*10e0*/  LDC R27, c[0x0][0x648] ;  /* 0x00019200ff1b7b82 */ /* 0x000e620000000800 */
[-C--:B0-----:R-:W-:Y:S02]  /*10f0*/  SHF.R.U64 R36, R34, R19.reuse, R14 ;  /* 0x0000001322247219 */ /* 0x081fe4000000120e */
[----:B------:R-:W-:-:S02]  /*1100*/  SHF.L.U32 R4, R4, R19, RZ ;  /* 0x0000001304047219 */ /* 0x000fc400000006ff */
[-C--:B------:R-:W-:Y:S02]  /*1110*/  SHF.R.U32.HI R14, RZ, R19.reuse, R14 ;  /* 0x00000013ff0e7219 */ /* 0x080fe4000001160e */
[----:B------:R-:W-:Y:S01]  /*1120*/  SHF.L.U32 R18, R18, R19, RZ ;  /* 0x0000001312127219 */ /* 0x000fe200000006ff */
[----:B------:R-:W0:Y:S01]  /*1130*/  LDC R31, c[0x0][0x638] ;  /* 0x00018e00ff1f7b82 */ /* 0x000e220000000800 */
[----:B------:R-:W-:Y:S01]  /*1140*/  LOP3.LUT R19, RZ, R4, RZ, 0x33, !PT ;  /* 0x00000004ff137212 */ /* 0x000fe200078e33ff */
[----:B------:R-:W-:Y:S02]  /*1150*/  IMAD.MOV.U32 R4, RZ, RZ, R36 ;  /* 0x000000ffff047224 */ /* 0x000fe400078e0024 */
[----:B---3--:R-:W-:-:S04]  /*1160*/  IMAD.MOV.U32 R5, RZ, RZ, R14 ;  /* 0x000000ffff057224 */ /* 0x008fc800078e000e */
[----:B------:R-:W3:Y:S01]  /*1170*/  LDC R30, c[0x0][0x610] ;  /* 0x00018400ff1e7b82 */ /* 0x000ee20000000800 */
[----:B----4-:R-:W-:Y:S05]  /*1180*/  @!P0 BRA `(.L_x_13) ;  /* 0x0000000000288947 */ /* 0x010fea0003800000 */
[----:B------:R-:W4:Y:S02]  /*1190*/  LDC R17, c[0x0][0x64c] ;  /* 0x00019300ff117b82 */ /* 0x000f240000000800 */
[----:B----4-:R-:W-:-:S05]  /*11a0*/  IADD3 R17, P0, R36, R17, RZ ;  /* 0x0000001124117210 */ /* 0x010fca0007f1e0ff */
        /* <DEDUP_REMOVED lines=8> */
.L_x_13:
[----:B-1----:R-:W-:Y:S01]  /*1230*/  SHF.R.U64 R4, R4, R27, R5 ;  /* 0x0000001b04047219 */ /* 0x002fe20000001205 */
[----:B--2---:R-:W-:Y:S01]  /*1240*/  VIADD R5, R25, 0xffffffff ;  /* 0xffffffff19057836 */ /* 0x004fe20000000000 */
[----:B------:R-:W-:Y:S01]  /*1250*/  LOP3.LUT R19, R34, R19, RZ, 0xc0, !PT ;  /* 0x0000001322137212 */ /* 0x000fe200078ec0ff */
[----:B------:R-:W-:Y:S02]  /*1260*/  IMAD.MOV R22, RZ, RZ, -R22 ;  /* 0x000000ffff167224 */ /* 0x000fe400078e0a16 */
[----:B------:R-:W-:Y:S01]  /*1270*/  IMAD.MOV R14, RZ, RZ, -R4 ;  /* 0x000000ffff0e7224 */ /* 0x000fe200078e0a04 */
[----:B------:R-:W-:Y:S01]  /*1280*/  LOP3.LUT R5, R26, R5, RZ, 0xc0, !PT ;  /* 0x000000051a057212 */ /* 0x000fe200078ec0ff */
[----:B------:R-:W-:Y:S02]  /*1290*/  IMAD R19, R18, R4, R19 ;  /* 0x0000000412137224 */ /* 0x000fe400078e0213 */
[----:B------:R-:W-:Y:S02]  /*12a0*/  @P2 IMAD R6, R24, R22, R21 ;  /* 0x0000001618062224 */ /* 0x000fe400078e0215 */
[----:B0-----:R-:W-:-:S02]  /*12b0*/  IMAD R4, R14, R31, R36 ;  /* 0x0000001f0e047224 */ /* 0x001fc400078e0224 */
[----:B---3--:R-:W-:Y:S02]  /*12c0*/  IMAD R6, R19, R30, R6 ;  /* 0x0000001e13067224 */ /* 0x008fe400078e0206 */
[----:B------:R-:W-:Y:S02]  /*12d0*/  IMAD R15, R4, R25, R5 ;  /* 0x00000019040f7224 */ /* 0x000fe400078e0205 */
[----:B------:R-:W-:Y:S02]  /*12e0*/  IMAD.MOV.U32 R16, RZ, RZ, 0x1 ;  /* 0x00000001ff107424 */ /* 0x000fe400078e00ff */
[----:B------:R-:W-:Y:S01]  /*12f0*/  IMAD.MOV.U32 R4, RZ, RZ, R32 ;  /* 0x000000ffff047224 */ /* 0x000fe200078e0020 */
[----:B------:R-:W-:Y:S02]  /*1300*/  SEL R5, R15, R6, !P2 ;  /* 0x000000060f057207 */ /* 0x000fe40005000000 */
[----:B------:R-:W-:-:S07]  /*1310*/  SEL R6, R6, R15, !P2 ;  /* 0x0000000f06067207 */ /* 0x000fce0005000000 */
.L_x_11:
[----:B------:R-:W-:Y:S05]  /*1320*/  @!P3 BRA `(.L_x_14) ;  /* 0x0000006c0058b947 */ /* 0x000fea0003800000 */
[----:B------:R-:W-:-:S13]  /*1330*/  ISETP.GT.U32.AND P0, PT, R33, 0x1, PT ;  /* 0x000000012100780c */ /* 0x000fda0003f04070 */
[----:B------:R-:W-:Y:S05]  /*1340*/  @P0 EXIT ;  /* 0x000000000000094d */ /* 0x000fea0003800000 */
.L_x_15:
[----:B------:R-:W-:-:S08]  /*1350*/  NOP ;  /* 0x0000000000007918 */ /* 0x000fd00000000000 */
[----:B------:R-:W0:Y:S02]  /*1360*/  USETMAXREG.TRY_ALLOC.CTAPOOL UP0, 0xe8 ;  /* 0x000000e8000079c8 */ /* 0x000e240008000600 */
[----:B0-----:R-:W-:-:S13]  /*1370*/  PLOP3.LUT P0, PT, PT, PT, UP0, 0x80, 0x0 ;  /* 0x000000000000781c */ /* 0x001fda0003f0f008 */
[----:B------:R-:W-:Y:S05]  /*1380*/  @!P0 BRA `(.L_x_15) ;  /* 0xfffffffc00f08947 */ /* 0x000fea000383ffff */
[----:B------:R-:W-:-:S13]  /*1390*/  LOP3.LUT P0, RZ, R16, 0xff, RZ, 0xc0, !PT ;  /* 0x000000ff10ff7812 */ /* 0x000fda000780c0ff */
[----:B------:R-:W-:Y:S05]  /*13a0*/  @!P0 EXIT ;  /* 0x000000000000894d */ /* 0x000fea0003800000 */
[----:B------:R-:W0:Y:S01]  /*13b0*/  S2UR UR6, SR_CgaCtaId ;  /* 0x00000000000679c3 */ /* 0x000e220000008800 */
[----:B------:R-:W-:Y:S01]  /*13c0*/  SHF.R.S32.HI R14, RZ, 0x1f, R11 ;  /* 0x0000001fff0e7819 */ /* 0x000fe2000001140b */
[----:B------:R-:W-:Y:S01]  /*13d0*/  UIADD3 UR7, UR15, -0x1, URZ ;  /* 0xffffffff0f077890 */ /* 0x000fe2000fffe03f */
[----:B------:R-:W-:Y:S01]  /*13e0*/  LOP3.LUT R146, R7, 0x1, RZ, 0xfc, !PT ;  /* 0x0000000107927812 */ /* 0x000fe200078efcff */
[----:B------:R-:W-:Y:S01]  /*13f0*/  UMOV UR12, 0x400 ;  /* 0x00000400000c7882 */ /* 0x000fe20000000000 */
[CC--:B------:R-:W-:Y:S01]  /*1400*/  LEA.HI R13, R14.reuse, R11.reuse, RZ, 0x2 ;  /* 0x0000000b0e0d7211 */ /* 0x0c0fe200078f10ff */
[----:B------:R-:W-:Y:S01]  /*1410*/  UISETP.LT.AND UP0, UPT, UR13, 0x1, UPT ;  /* 0x000000010d00788c */ /* 0x000fe2000bf01270 */
[----:B------:R-:W-:Y:S01]  /*1420*/  LEA.HI R17, R14, R11, RZ, 0x5 ;  /* 0x0000000b0e117211 */ /* 0x000fe200078f28ff */
[----:B------:R-:W-:Y:S01]  /*1430*/  USHF.L.U32 UR21, UR13, 0x1, URZ ;  /* 0x000000010d157899 */ /* 0x000fe2000800063f */
[--C-:B------:R-:W-:Y:S01]  /*1440*/  SHF.R.S32.HI R15, RZ, 0x2, R13.reuse ;  /* 0x00000002ff0f7819 */ /* 0x100fe2000001140d */
[----:B------:R-:W-:Y:S01]  /*1450*/  USEL UR14, UR13, 0x1, UP0 ;  /* 0x000000010d0e7887 */ /* 0x000fe20008000000 */
[----:B------:R-:W-:Y:S01]  /*1460*/  SHF.R.S32.HI R16, RZ, 0x1f, R13 ;  /* 0x0000001fff107819 */ /* 0x000fe2000001140d */
[----:B------:R-:W-:Y:S01]  /*1470*/  UISETP.NE.AND UP0, UPT, UR7, URZ, UPT ;  /* 0x0000003f0700728c */ /* 0x000fe2000bf05270 */
[----:B------:R-:W-:Y:S01]  /*1480*/  SHF.R.S32.HI R17, RZ, 0x5, R17 ;  /* 0x00000005ff117819 */ /* 0x000fe20000011411 */
[----:B------:R-:W-:Y:S01]  /*1490*/  UIADD3 UR14, -UR14, UR13, URZ ;  /* 0x0000000d0e0e7290 */ /* 0x000fe2000fffe13f */
[----:B------:R-:W-:-:S04]  /*14a0*/  LEA.HI R16, R16, R15, RZ, 0x3 ;  /* 0x0000000f10107211 */ /* 0x000fc800078f18ff */
[----:B------:R-:W-:Y:S01]  /*14b0*/  LOP3.LUT R16, R16, 0xfffffff8, RZ, 0xc0, !PT ;  /* 0xfffffff810107812 */ /* 0x000fe200078ec0ff */
[----:B0-----:R-:W-:-:S04]  /*14c0*/  ULEA UR12, UR6, UR12, 0x18 ;  /* 0x0000000c060c7291 */ /* 0x001fc8000f8ec03f */
[----:B------:R-:W-:Y:S01]  /*14d0*/  IMAD.IADD R14, R15, 0x1, -R16 ;  /* 0x000000010f0e7824 */ /* 0x000fe200078e0a10 */
[----:B------:R-:W-:Y:S01]  /*14e0*/  USHF.L.U32 UR6, UR7, 0x3, URZ ;  /* 0x0000000307067899 */ /* 0x000fe2000800063f */
[----:B------:R-:W-:Y:S01]  /*14f0*/  LOP3.LUT R16, R13, 0xfffffffc, RZ, 0xc0, !PT ;  /* 0xfffffffc0d107812 */ /* 0x000fe200078ec0ff */
[----:B------:R-:W-:Y:S01]  /*1500*/  USEL UR7, URZ, 0x1, UP0 ;  /* 0x000000013f077887 */ /* 0x000fe20008000000 */
[--C-:B------:R-:W-:Y:S01]  /*1510*/  IMAD R13, R17, -0x10, -R14.reuse ;  /* 0xfffffff0110d7824 */ /* 0x100fe200078e0a0e */
[----:B------:R-:W-:Y:S01]  /*1520*/  ULOP3.LUT UR6, UR6, 0x8, URZ, 0xc0, !UPT ;  /* 0x0000000806067892 */ /* 0x000fe2000f8ec03f */
[----:B------:R-:W-:Y:S01]  /*1530*/  SHF.R.S32.HI R15, RZ, 0x1f, R14 ;  /* 0x0000001fff0f7819 */ /* 0x000fe2000001140e */
[----:B------:R-:W-:Y:S01]  /*1540*/  UIADD3 UR22, UR12, 0x130, URZ ;  /* 0x000001300c167890 */ /* 0x000fe2000fffe03f */
[----:B------:R-:W-:Y:S01]  /*1550*/  IMAD.IADD R11, R11, 0x1, -R16 ;  /* 0x000000010b0b7824 */ /* 0x000fe200078e0a10 */
[----:B------:R-:W-:Y:S01]  /*1560*/  ULOP3.LUT UR23, UR6, 0x8, URZ, 0x3c, !UPT ;  /* 0x0000000806177892 */ /* 0x000fe2000f8e3c3f */
[----:B------:R-:W-:Y:S01]  /*1570*/  IMAD.U32 R148, RZ, RZ, UR7 ;  /* 0x00000007ff947e24 */ /* 0x000fe2000f8e00ff */
[----:B------:R-:W-:Y:S01]  /*1580*/  ULOP3.LUT UR16, UR6, 0x18, URZ, 0x3c, !UPT ;  /* 0x0000001806107892 */ /* 0x000fe2000f8e3c3f */
[----:B------:R-:W-:Y:S01]  /*1590*/  IMAD.WIDE R14, R17, 0x10, R14 ;  /* 0x00000010110e7825 */ /* 0x000fe200078e020e */
[----:B------:R-:W-:Y:S01]  /*15a0*/  ULEA UR15, UR15, UR22, 0x3 ;  /* 0x000000160f0f7291 */ /* 0x000fe2000f8e183f */
[----:B------:R-:W-:-:S02]  /*15b0*/  ULDC UR6, c[0x0][0x284] ;  /* 0x0000a10000067ab9 */ /* 0x000fc40000000800 */
[----:B------:R-:W-:-:S09]  /*15c0*/  VIADD R13, R13, UR6 ;  /* 0x000000060d0d7c36 */ /* 0x000fd20008000000 */
.L_x_170:
[----:B------:R-:W-:Y:S01]  /*15d0*/  SHF.L.U32 R16, R148, 0x1f, RZ ;  /* 0x0000001f94107819 */ /* 0x000fe200000006ff */
[----:B------:R-:W0:Y:S01]  /*15e0*/  LDC R17, c[0x0][0x28c] ;  /* 0x0000a300ff117b82 */ /* 0x000e220000000800 */
[----:B------:R-:W-:Y:S01]  /*15f0*/  UMOV UR6, URZ ;  /* 0x0000003f00067c82 */ /* 0x000fe20008000000 */
[----:B------:R-:W-:Y:S01]  /*1600*/  UMOV UR17, UR5 ;  /* 0x0000000500117c82 */ /* 0x000fe20008000000 */
[----:B-1----:R-:W1:Y:S01]  /*1610*/  SYNCS.PHASECHK.TRANS64.TRYWAIT P0, [UR15+-0x8], R16 ;  /* 0xfffff810ff0075a7 */ /* 0x002e62000800014f */
[----:B0-----:R-:W-:Y:S01]  /*1620*/  ISETP.GE.AND P1, PT, R17, 0x1, PT ;  /* 0x000000011100780c */ /* 0x001fe20003f26270 */
[----:B-1-34-:R-:W-:-:S12]  /*1630*/  @!P0 BRA `(.L_x_16) ;  /* 0x0000008000708947 */ /* 0x01afd80003800000 */
.L_x_206:
[----:B------:R-:W-:Y:S01]  /*1640*/  UMOV UR7, URZ ;  /* 0x0000003f00077c82 */ /* 0x000fe20008000000 */
[----:B------:R-:W-:Y:S01]  /*1650*/  UMOV UR8, URZ ;  /* 0x0000003f00087c82 */ /* 0x000fe20008000000 */
[----:B------:R-:W-:Y:S02]  /*1660*/  CS2R R22, SRZ ;  /* 0x0000000000167805 */ /* 0x000fe4000001ff00 */
[----:B------:R-:W-:Y:S02]  /*1670*/  CS2R R20, SRZ ;  /* 0x0000000000147805 */ /* 0x000fe4000001ff00 */
[----:B------:R-:W-:Y:S02]  /*1680*/  CS2R R88, SRZ ;  /* 0x0000000000587805 */ /* 0x000fe4000001ff00 */
[----:B------:R-:W-:Y:S02]  /*1690*/  CS2R R90, SRZ ;  /* 0x00000000005a7805 */ /* 0x000fe4000001ff00 */
[----:B------:R-:W-:-:S02]  /*16a0*/  CS2R R92, SRZ ;  /* 0x00000000005c7805 */ /* 0x000fc4000001ff00 */
[----:B------:R-:W-:Y:S02]  /*16b0*/  CS2R R94, SRZ ;  /* 0x00000000005e7805 */ /* 0x000fe4000001ff00 */
        /* <DEDUP_REMOVED lines=24> */
[----:B------:R-:W-:Y:S01]  /*1840*/  CS2R R144, SRZ ;  /* 0x0000000000907805 */ /* 0x000fe2000001ff00 */
[----:B------:R-:W-:Y:S01]  /*1850*/  IMAD.MOV.U32 R147, RZ, RZ, RZ ;  /* 0x000000ffff937224 */ /* 0x000fe200078e00ff */
[----:B------:R-:W-:Y:S01]  /*1860*/  CS2R R24, SRZ ;  /* 0x0000000000187805 */ /* 0x000fe2000001ff00 */
[----:B------:R-:W-:Y:S01]  /*1870*/  IMAD.MOV.U32 R149, RZ, RZ, RZ ;  /* 0x000000ffff957224 */ /* 0x000fe200078e00ff */
[----:B------:R-:W-:Y:S01]  /*1880*/  CS2R R26, SRZ ;  /* 0x00000000001a7805 */ /* 0x000fe2000001ff00 */
[----:B------:R-:W-:Y:S01]  /*1890*/  IMAD.U32 R19, RZ, RZ, UR4 ;  /* 0x00000004ff137e24 */ /* 0x000fe2000f8e00ff */
        /* <DEDUP_REMOVED lines=29> */
[----:B------:R-:W-:Y:S01]  /*1a70*/  CS2R R86, SRZ ;  /* 0x0000000000567805 */ /* 0x000fe2000001ff00 */
[----:B------:R-:W-:Y:S06]  /*1a80*/  @!P1 BRA `(.L_x_17) ;  /* 0x00000008003c9947 */ /* 0x000fec0003800000 */
[----:B------:R-:W-:-:S13]  /*1a90*/  ISETP.NE.AND P1, PT, R146, 0x3, PT ;  /* 0x000000039200780c */ /* 0x000fda0003f25270 */
[----:B------:R-:W-:Y:S05]  /*1aa0*/  @!P1 BRA `(.L_x_18) ;  /* 0x0000000000049947 */ /* 0x000fea0003800000 */
[----:B------:R-:W-:Y:S01]  /*1ab0*/  BPT.TRAP 0x1 ;  /* 0x000000040000795c */ /* 0x000fe20000300000 */
.L_x_18:
[----:B------:R-:W-:Y:S01]  /*1ac0*/  ULEA UR6, UR5, UR12, 0x3 ;  /* 0x0000000c05067291 */ /* 0x000fe2000f8e183f */
[----:B0-----:R-:W-:-:S05]  /*1ad0*/  IMAD.U32 R16, RZ, RZ, UR4 ;  /* 0x00000004ff107e24 */ /* 0x001fca000f8e00ff */
[----:B------:R-:W-:-:S04]  /*1ae0*/  SHF.L.U32 R16, R16, 0x1f, RZ ;  /* 0x0000001f10107819 */ /* 0x000fc800000006ff */
[----:B------:R0:W1:Y:S01]  /*1af0*/  SYNCS.PHASECHK.TRANS64.TRYWAIT P0, [UR6], R16 ;  /* 0x00000010ff0075a7 */ /* 0x0000620008000146 */
[----:B------:R-:W-:Y:S05]  /*1b00*/  @!P1 BRA `(.L_x_19) ;  /* 0x0000000000049947 */ /* 0x000fea0003800000 */
[----:B------:R-:W-:Y:S01]  /*1b10*/  BPT.TRAP 0x1 ;  /* 0x000000040000795c */ /* 0x000fe20000300000 */
.L_x_19:
[----:B-1----:R-:W-:Y:S05]  /*1b20*/  @P0 BRA `(.L_x_20) ;  /* 0x0000000000080947 */ /* 0x002fea0003800000 */
[----:B------:R-:W1:Y:S02]  /*1b30*/  SYNCS.PHASECHK.TRANS64.TRYWAIT P0, [UR6], R16 ;  /* 0x00000010ff0075a7 */ /* 0x000e640008000146 */
[----:B-1----:R-:W-:Y:S05]  /*1b40*/  @!P0 BRA `(.L_x_21) ;  /* 0x0000007c00448947 */ /* 0x002fea0003800000 */
.L_x_20:
[----:B------:R-:W-:Y:S01]  /*1b50*/  UIADD3 UR6, UR12, 0x200, URZ ;  /* 0x000002000c067890 */ /* 0x000fe2000fffe03f */
[----:B------:R-:W-:Y:S01]  /*1b60*/  WARPGROUP.ARRIVE ;  /* 0x00000000000079c5 */ /* 0x000fe20000000000 */
[----:B------:R-:W-:Y:S01]  /*1b70*/  UIADD3 UR7, UR12, 0x12200, URZ ;  /* 0x000122000c077890 */ /* 0x000fe2000fffe03f */
[----:B------:R-:W-:Y:S01]  /*1b80*/  CS2R R22, SRZ ;  /* 0x0000000000167805 */ /* 0x000fe2000001ff00 */
[----:B------:R-:W-:Y:S01]  /*1b90*/  USHF.R.U32.HI UR6, URZ, 0x4, UR6 ;  /* 0x000000043f067899 */ /* 0x000fe20008011606 */
[----:B------:R-:W-:Y:S01]  /*1ba0*/  CS2R R20, SRZ ;  /* 0x0000000000147805 */ /* 0x000fe2000001ff00 */
[----:B------:R-:W-:Y:S01]  /*1bb0*/  USHF.R.U32.HI UR7, URZ, 0x4, UR7 ;  /* 0x000000043f077899 */ /* 0x000fe20008011607 */
[----:B------:R-:W-:Y:S01]  /*1bc0*/  CS2R R88, SRZ ;  /* 0x0000000000587805 */ /* 0x000fe2000001ff00 */
[----:B------:R-:W-:Y:S01]  /*1bd0*/  ULOP3.LUT UR6, UR6, 0x3fff, URZ, 0xc0, !UPT ;  /* 0x00003fff06067892 */ /* 0x000fe2000f8ec03f */
[----:B------:R-:W-:Y:S01]  /*1be0*/  CS2R R90, SRZ ;  /* 0x00000000005a7805 */ /* 0x000fe2000001ff00 */
[----:B------:R-:W-:Y:S01]  /*1bf0*/  ULOP3.LUT UR7, UR7, 0x3fff, URZ, 0xc0, !UPT ;  /* 0x00003fff07077892 */ /* 0x000fe2000f8ec03f */
[----:B------:R-:W-:Y:S01]  /*1c00*/  CS2R R92, SRZ ;  /* 0x00000000005c7805 */ /* 0x000fe2000001ff00 */
[----:B------:R-:W-:Y:S01]  /*1c10*/  ULOP3.LUT UR6, UR6, 0x10000, URZ, 0xfc, !UPT ;  /* 0x0001000006067892 */ /* 0x000fe2000f8efc3f */
[----:B------:R-:W-:Y:S01]  /*1c20*/  CS2R R94, SRZ ;  /* 0x00000000005e7805 */ /* 0x000fe2000001ff00 */
[----:B------:R-:W-:Y:S01]  /*1c30*/  ULOP3.LUT UR7, UR7, 0x10000, URZ, 0xfc, !UPT ;  /* 0x0001000007077892 */ /* 0x000fe2000f8efc3f */
[----:B------:R-:W-:Y:S01]  /*1c40*/  CS2R R96, SRZ ;  /* 0x0000000000607805 */ /* 0x000fe2000001ff00 */
[----:B------:R-:W-:Y:S01]  /*1c50*/  ULEA UR8, UR5, UR6, 0x8 ;  /* 0x0000000605087291 */ /* 0x000fe2000f8e403f */
[----:B------:R-:W-:Y:S01]  /*1c60*/  CS2R R98, SRZ ;  /* 0x0000000000627805 */ /* 0x000fe2000001ff00 */
[----:B------:R-:W-:Y:S01]  /*1c70*/  ULEA UR10, UR5, UR7, 0x9 ;  /* 0x00000007050a7291 */ /* 0x000fe2000f8e483f */
[----:B------:R-:W-:Y:S01]  /*1c80*/  CS2R R100, SRZ ;  /* 0x0000000000647805 */ /* 0x000fe2000001ff00 */
[----:B------:R-:W-:Y:S01]  /*1c90*/  UMOV UR9, 0x80000020 ;  /* 0x8000002000097882 */ /* 0x000fe20000000000 */
[----:B------:R-:W-:Y:S01]  /*1ca0*/  UMOV UR11, 0x80000020 ;  /* 0x80000020000b7882 */ /* 0x000fe20000000000 */
[----:B------:R-:W-:Y:S01]  /*1cb0*/  ULDC UR7, c[0x0][0x50c] ;  /* 0x0001430000077ab9 */ /* 0x000fe20000000800 */
[----:B------:R-:W-:Y:S01]  /*1cc0*/  UMOV UR6, 0x2 ;  /* 0x0000000200067882 */ /* 0x000fe20000000000 */
[----:B------:R-:W-:Y:S01]  /*1cd0*/  UISETP.NE.AND UP0, UPT, UR7, 0x2, UPT ;  /* 0x000000020700788c */ /* 0x000fe2000bf05270 */
[----:B------:R-:W-:-:S02]  /*1ce0*/  CS2R R102, SRZ ;  /* 0x0000000000667805 */ /* 0x000fc4000001ff00 */
[----:B------:R-:W-:Y:S01]  /*1cf0*/  CS2R R104, SRZ ;  /* 0x0000000000687805 */ /* 0x000fe2000001ff00 */
[----:B------:R-:W-:Y:S01]  /*1d00*/  QGMMA.64x128x32.F32.E5M2.E5M2 R24, gdesc[UR8], RZ, !UPT ;  /* 0x01e00000081879f3 */ /* 0x000fe2000c7038ff */
[----:B------:R-:W-:Y:S01]  /*1d10*/  USEL UR7, URZ, 0x1, UP0 ;  /* 0x000000013f077887 */ /* 0x000fe20008000000 */
[----:B------:R-:W-:Y:S01]  /*1d20*/  CS2R R106, SRZ ;  /* 0x00000000006a7805 */ /* 0x000fe2000001ff00 */
[----:B------:R-:W-:Y:S01]  /*1d30*/  UIADD3 UR8, UR8, 0x2, URZ ;  /* 0x0000000208087890 */ /* 0x000fe2000fffe03f */
[----:B------:R-:W-:Y:S01]  /*1d40*/  CS2R R108, SRZ ;  /* 0x00000000006c7805 */ /* 0x000fe2000001ff00 */
[----:B------:R-:W-:Y:S01]  /*1d50*/  UIADD3 UR10, UR10, 0x2, URZ ;  /* 0x000000020a0a7890 */ /* 0x000fe2000fffe03f */
[----:B------:R-:W-:Y:S02]  /*1d60*/  CS2R R110, SRZ ;  /* 0x00000000006e7805 */ /* 0x000fe4000001ff00 */
[----:B------:R-:W-:Y:S01]  /*1d70*/  ISETP.NE.AND P0, PT, RZ, UR7, PT ;  /* 0x00000007ff007c0c */ /* 0x000fe2000bf05270 */
[----:B------:R-:W-:Y:S01]  /*1d80*/  UMOV UR9, 0x80000020 ;  /* 0x8000002000097882 */ /* 0x000fe20000000000 */
[----:B------:R-:W-:Y:S01]  /*1d90*/  UMOV UR11, 0x80000020 ;  /* 0x80000020000b7882 */ /* 0x000fe20000000000 */
        /* <DEDUP_REMOVED lines=17> */
[----:B------:R-:W-:Y:S02]  /*1eb0*/  IMAD.MOV.U32 R147, RZ, RZ, RZ ;  /* 0x000000ffff937224 */ /* 0x000fe400078e00ff */
[----:B------:R-:W-:Y:S01]  /*1ec0*/  IMAD.MOV.U32 R149, RZ, RZ, RZ ;  /* 0x000000ffff957224 */ /* 0x000fe200078e00ff */
[----:B------:R-:W-:Y:S01]  /*1ed0*/  QGMMA.64x128x32.F32.E5M2.E5M2 R24, gdesc[UR8], R24, gsb0 ;  /* 0x01e00000081879f3 */ /* 0x000fe20008003818 */
[----:B------:R-:W-:Y:S05]  /*1ee0*/  @!P0 BRA `(.L_x_22) ;  /* 0x0000000400088947 */ /* 0x000fea0003800000 */
[----:B------:R-:W-:Y:S02]  /*1ef0*/  WARPGROUP.DEPBAR.LE gsb0, 0x0 ;  /* 0x00008000000079c5 */ /* 0x000fe40000010000 */
[----:B------:R-:W-:-:S01]  /*1f00*/  FADD R149, RZ, R24 ;  /* 0x00000018ff957221 */ /* 0x000fc20000000000 */
[----:B------:R-:W-:Y:S01]  /*1f10*/  FADD R144, RZ, R25 ;  /* 0x00000019ff907221 */ /* 0x000fe20000000000 */
        /* <DEDUP_REMOVED lines=62> */
[----:B------:R-:W-:-:S06]  /*2300*/  UMOV UR6, URZ ;  /* 0x0000003f00067c82 */ /* 0x000fcc0008000000 */
.L_x_22:
[----:B------:R-:W-:-:S04]  /*2310*/  UIADD3 UR17, UR5, 0x1, URZ ;  /* 0x0000000105117890 */ /* 0x000fc8000fffe03f */
[----:B------:R-:W-:-:S04]  /*2320*/  UISETP.NE.AND UP0, UPT, UR17, 0x12, UPT ;  /* 0x000000121100788c */ /* 0x000fc8000bf05270 */
[----:B------:R-:W-:Y:S02]  /*2330*/  USEL UR8, URZ, 0x1, UP0 ;  /* 0x000000013f087887 */ /* 0x000fe40008000000 */
[----:B------:R-:W-:Y:S02]  /*2340*/  USEL UR17, UR17, URZ, UP0 ;  /* 0x0000003f11117287 */ /* 0x000fe40008000000 */
[----:B------:R-:W-:-:S06]  /*2350*/  ULOP3.LUT UR8, UR4, UR8, URZ, 0x3c, !UPT ;  /* 0x0000000804087292 */ /* 0x000fcc000f8e3c3f */
[----:B------:R-:W-:Y:S01]  /*2360*/  IMAD.U32 R19, RZ, RZ, UR8 ;  /* 0x00000008ff137e24 */ /* 0x000fe2000f8e00ff */
[----:B------:R-:W-:-:S06]  /*2370*/  UMOV UR8, 0x1 ;  /* 0x0000000100087882 */ /* 0x000fcc0000000000 */
.L_x_17:
[----:B------:R-:W-:-:S06]  /*2380*/  UISETP.GE.AND UP0, UPT, UR14, 0x1, UPT ;  /* 0x000000010e00788c */ /* 0x000fcc000bf06270 */
[----:B------:R-:W-:-:S13]  /*2390*/  PLOP3.LUT P0, PT, PT, PT, UP0, 0x80, 0x0 ;  /* 0x000000000000781c */ /* 0x000fda0003f0f008 */
[----:B------:R-:W-:Y:S05]  /*23a0*/  @!P0 BRA `(.L_x_23) ;  /* 0x0000000800048947 */ /* 0x000fea0003800000 */
[----:B01----:R-:W-:Y:S01]  /*23b0*/  IMAD.U32 R16, RZ, RZ, UR14 ;  /* 0x0000000eff107e24 */ /* 0x003fe2000f8e00ff */
[----:B------:R-:W-:Y:S01]  /*23c0*/  UMOV UR20, UR5 ;  /* 0x0000000500147c82 */ /* 0x000fe20008000000 */
[----:B------:R-:W-:-:S05]  /*23d0*/  ULDC UR24, c[0x0][0x50c] ;  /* 0x0001430000187ab9 */ /* 0x000fca0000000800 */
.L_x_31:
[----:B------:R-:W-:-:S13]  /*23e0*/  ISETP.NE.AND P1, PT, R146, 0x3, PT ;  /* 0x000000039200780c */ /* 0x000fda0003f25270 */
[----:B01----:R-:W-:Y:S05]  /*23f0*/  @!P1 BRA `(.L_x_24) ;  /* 0x0000000000049947 */ /* 0x003fea0003800000 */
[----:B------:R-:W-:Y:S01]  /*2400*/  BPT.TRAP 0x1 ;  /* 0x000000040000795c */ /* 0x000fe20000300000 */
.L_x_24:
[----:B------:R-:W-:Y:S01]  /*2410*/  ULEA UR9, UR17, UR12, 0x3 ;  /* 0x0000000c11097291 */ /* 0x000fe2000f8e183f */
[----:B------:R-:W-:-:S08]  /*2420*/  SHF.L.U32 R17, R19, 0x1f, RZ ;  /* 0x0000001f13117819 */ /* 0x000fd000000006ff */
[----:B------:R0:W1:Y:S01]  /*2430*/  SYNCS.PHASECHK.TRANS64.TRYWAIT P0, [UR9], R17 ;  /* 0x00000011ff0075a7 */ /* 0x0000620008000149 */
[----:B------:R-:W-:Y:S05]  /*2440*/  @!P1 BRA `(.L_x_25) ;  /* 0x0000000000049947 */ /* 0x000fea0003800000 */
[----:B------:R-:W-:Y:S01]  /*2450*/  BPT.TRAP 0x1 ;  /* 0x000000040000795c */ /* 0x000fe20000300000 */
.L_x_25:
[----:B-1----:R-:W-:Y:S05]  /*2460*/  @P0 BRA `(.L_x_26) ;  /* 0x0000000000080947 */ /* 0x002fea0003800000 */
[----:B------:R-:W1:Y:S02]  /*2470*/  SYNCS.PHASECHK.TRANS64.TRYWAIT P0, [UR9], R17 ;  /* 0x00000011ff0075a7 */ /* 0x000e640008000149 */
[----:B-1----:R-:W-:Y:S05]  /*2480*/  @!P0 BRA `(.L_x_27) ;  /* 0x00000074000c8947 */ /* 0x002fea0003800000 */
.L_x_26:
[----:B------:R-:W-:Y:S01]  /*2490*/  UIADD3 UR9, UR12, 0x200, URZ ;  /* 0x000002000c097890 */ /* 0x000fe2000fffe03f */
[----:B------:R-:W-:Y:S01]  /*24a0*/  WARPGROUP.ARRIVE ;  /* 0x00000000000079c5 */ /* 0x000fe20000000000 */
[----:B------:R-:W-:Y:S02]  /*24b0*/  UIADD3 UR10, UR12, 0x12200, URZ ;  /* 0x000122000c0a7890 */ /* 0x000fe4000fffe03f */
[----:B------:R-:W-:Y:S02]  /*24c0*/  UISETP.NE.AND UP0, UPT, UR7, URZ, UPT ;  /* 0x0000003f0700728c */ /* 0x000fe4000bf05270 */
[----:B------:R-:W-:Y:S02]  /*24d0*/  USHF.R.U32.HI UR9, URZ, 0x4, UR9 ;  /* 0x000000043f097899 */ /* 0x000fe40008011609 */
[----:B------:R-:W-:Y:S02]  /*24e0*/  USHF.R.U32.HI UR10, URZ, 0x4, UR10 ;  /* 0x000000043f0a7899 */ /* 0x000fe4000801160a */
[----:B------:R-:W-:-:S02]  /*24f0*/  USEL UR8, UR8, URZ, !UP0 ;  /* 0x0000003f08087287 */ /* 0x000fc4000c000000 */
[----:B------:R-:W-:Y:S02]  /*2500*/  ULOP3.LUT UR9, UR9, 0x3fff, URZ, 0xc0, !UPT ;  /* 0x00003fff09097892 */ /* 0x000fe4000f8ec03f */
[----:B------:R-:W-:Y:S02]  /*2510*/  ULOP3.LUT UR10, UR10, 0x3fff, URZ, 0xc0, !UPT ;  /* 0x00003fff0a0a7892 */ /* 0x000fe4000f8ec03f */
[----:B------:R-:W-:Y:S02]  /*2520*/  UISETP.NE.U32.AND UP0, UPT, UR8, URZ, UPT ;  /* 0x0000003f0800728c */ /* 0x000fe4000bf05070 */
[----:B------:R-:W-:Y:S02]  /*2530*/  ULOP3.LUT UR8, UR9, 0x10000, URZ, 0xfc, !UPT ;  /* 0x0001000009087892 */ /* 0x000fe4000f8efc3f */
[----:B------:R-:W-:Y:S02]  /*2540*/  ULOP3.LUT UR10, UR10, 0x10000, URZ, 0xfc, !UPT ;  /* 0x000100000a0a7892 */ /* 0x000fe4000f8efc3f */
[----:B------:R-:W-:-:S02]  /*2550*/  ULEA UR8, UR17, UR8, 0x8 ;  /* 0x0000000811087291 */ /* 0x000fc4000f8e403f */
[----:B------:R-:W-:Y:S01]  /*2560*/  ULEA UR10, UR17, UR10, 0x9 ;  /* 0x0000000a110a7291 */ /* 0x000fe2000f8e483f */
[----:B------:R-:W-:Y:S01]  /*2570*/  UMOV UR9, 0x80000020 ;  /* 0x8000002000097882 */ /* 0x000fe20000000000 */
[----:B------:R-:W-:Y:S01]  /*2580*/  UMOV UR11, 0x80000020 ;  /* 0x80000020000b7882 */ /* 0x000fe20000000000 */
[----:B------:R-:W-:-:S06]  /*2590*/  UIADD3 UR6, UR6, 0x2, URZ ;  /* 0x0000000206067890 */ /* 0x000fcc000fffe03f */
[----:B------:R-:W-:Y:S01]  /*25a0*/  QGMMA.64x128x32.F32.E5M2.E5M2 R24, gdesc[UR8], R24, UP0 ;  /* 0x01e00000081879f3 */ /* 0x000fe2000bf03818 */
[----:B------:R-:W-:Y:S02]  /*25b0*/  UIADD3 UR8, UR8, 0x2, URZ ;  /* 0x0000000208087890 */ /* 0x000fe4000fffe03f */
[----:B------:R-:W-:Y:S01]  /*25c0*/  UIADD3 UR10, UR10, 0x2, URZ ;  /* 0x000000020a0a7890 */ /* 0x000fe2000fffe03f */
[----:B------:R-:W-:Y:S01]  /*25d0*/  UMOV UR9, 0x80000020 ;  /* 0x8000002000097882 */ /* 0x000fe20000000000 */
[----:B------:R-:W-:Y:S01]  /*25e0*/  UMOV UR11, 0x80000020 ;  /* 0x80000020000b7882 */ /* 0x000fe20000000000 */
[----:B------:R-:W-:-:S04]  /*25f0*/  UISETP.NE.AND UP0, UPT, UR6, UR24, UPT ;  /* 0x000000180600728c */ /* 0x000fc8000bf05270 */
[----:B------:R-:W-:-:S06]  /*2600*/  USEL UR7, URZ, 0x1, UP0 ;  /* 0x000000013f077887 */ /* 0x000fcc0008000000 */
[----:B------:R-:W-:Y:S01]  /*2610*/  ISETP.NE.AND P0, PT, RZ, UR7, PT ;  /* 0x00000007ff007c0c */ /* 0x000fe2000bf05270 */
[----:B------:R-:W-:Y:S03]  /*2620*/  QGMMA.64x128x32.F32.E5M2.E5M2 R24, gdesc[UR8], R24, gsb0 ;  /* 0x01e00000081879f3 */ /* 0x000fe60008003818 */
[----:B------:R-:W-:-:S09]  /*2630*/  WARPGROUP.DEPBAR.LE gsb0, 0x1 ;  /* 0x00008000000079c5 */ /* 0x000fd20000010100 */
[----:B------:R-:W-:Y:S05]  /*2640*/  @!P0 BRA `(.L_x_28) ;  /* 0x0000000400088947 */ /* 0x000fea0003800000 */
[----:B------:R-:W-:Y:S02]  /*2650*/  WARPGROUP.DEPBAR.LE gsb0, 0x0 ;  /* 0x00008000000079c5 */ /* 0x000fe40000010000 */
[----:B------:R-:W-:-:S01]  /*2660*/  FADD R149, R24, R149 ;  /* 0x0000009518957221 */ /* 0x000fc20000000000 */
[----:B------:R-:W-:Y:S01]  /*2670*/  FADD R144, R25, R144 ;  /* 0x0000009019907221 */ /* 0x000fe20000000000 */
        /* <DEDUP_REMOVED lines=62> */
[----:B------:R-:W-:-:S06]  /*2a60*/  UMOV UR6, URZ ;  /* 0x0000003f00067c82 */ /* 0x000fcc0008000000 */
.L_x_28:
[----:B------:R-:W-:Y:S05]  /*2a70*/  @!P1 BRA `(.L_x_29) ;  /* 0x0000000000049947 */ /* 0x000fea0003800000 */
[----:B------:R-:W-:Y:S01]  /*2a80*/  BPT.TRAP 0x1 ;  /* 0x000000040000795c */ /* 0x000fe20000300000 */
.L_x_29:
[----:B------:R-:W-:Y:S01]  /*2a90*/  ULEA UR8, UR20, UR12, 0x3 ;  /* 0x0000000c14087291 */ /* 0x000fe2000f8e183f */
[----:B------:R-:W-:-:S03]  /*2aa0*/  ISETP.GT.U32.AND P0, PT, R7, 0x1, PT ;  /* 0x000000010700780c */ /* 0x000fc60003f04070 */
[----:B------:R-:W-:-:S04]  /*2ab0*/  UIADD3 UR8, UR8, 0x90, URZ ;  /* 0x0000009008087890 */ /* 0x000fc8000fffe03f */
[----:B------:R-:W-:-:S09]  /*2ac0*/  UPRMT UR8, URZ, 0x654, UR8 ;  /* 0x000006543f087896 */ /* 0x000fd20008000008 */
[----:B------:R-:W-:Y:S01]  /*2ad0*/  SYNCS.ARRIVE.TRANS64.RED.A1T0 RZ, [UR8], RZ ;  /* 0x000000ffffff79a7 */ /* 0x000fe20008100408 */
[----:B------:R-:W-:Y:S05]  /*2ae0*/  @P0 BRA `(.L_x_30) ;  /* 0x0000000000040947 */ /* 0x000fea0003800000 */
[----:B------:R-:W-:Y:S01]  /*2af0*/  BPT.TRAP 0x1 ;  /* 0x000000040000795c */ /* 0x000fe20000300000 */
.L_x_30:
[----:B------:R-:W-:Y:S01]  /*2b00*/  UIADD3 UR17, UR17, 0x1, URZ ;  /* 0x0000000111117890 */ /* 0x000fe2000fffe03f */
[C---:B------:R-:W-:Y:S01]  /*2b10*/  ISETP.GT.AND P0, PT, R16.reuse, 0x1, PT ;  /* 0x000000011000780c */ /* 0x040fe20003f04270 */
[----:B------:R-:W-:Y:S01]  /*2b20*/  UIADD3 UR20, UR20, 0x1, URZ ;  /* 0x0000000114147890 */ /* 0x000fe2000fffe03f */
[----:B------:R-:W-:Y:S01]  /*2b30*/  VIADD R16, R16, 0xffffffff ;  /* 0xffffffff10107836 */ /* 0x000fe20000000000 */
[----:B------:R-:W-:Y:S02]  /*2b40*/  UISETP.NE.AND UP0, UPT, UR17, 0x12, UPT ;  /* 0x000000121100788c */ /* 0x000fe4000bf05270 */
[----:B------:R-:W-:Y:S02]  /*2b50*/  UISETP.NE.AND UP1, UPT, UR20, 0x12, UPT ;  /* 0x000000121400788c */ /* 0x000fe4000bf25270 */
[----:B------:R-:W-:Y:S02]  /*2b60*/  USEL UR8, URZ, 0x1, UP0 ;  /* 0x000000013f087887 */ /* 0x000fe40008000000 */
[----:B------:R-:W-:-:S02]  /*2b70*/  USEL UR17, UR17, URZ, UP0 ;  /* 0x0000003f11117287 */ /* 0x000fc40008000000 */
[----:B------:R-:W-:Y:S02]  /*2b80*/  USEL UR20, UR20, URZ, UP1 ;  /* 0x0000003f14147287 */ /* 0x000fe40008800000 */
[----:B------:R-:W-:Y:S01]  /*2b90*/  LOP3.LUT R19, R19, UR8, RZ, 0x3c, !PT ;  /* 0x0000000813137c12 */ /* 0x000fe2000f8e3cff */
[----:B------:R-:W-:Y:S01]  /*2ba0*/  UMOV UR8, 0x1 ;  /* 0x0000000100087882 */ /* 0x000fe20000000000 */
[----:B------:R-:W-:Y:S08]  /*2bb0*/  @P0 BRA `(.L_x_31) ;  /* 0xfffffff800080947 */ /* 0x000ff0000383ffff */
.L_x_23:
[----:B------:R-:W-:Y:S01]  /*2bc0*/  UISETP.NE.AND UP0, UPT, UR6, URZ, UPT ;  /* 0x0000003f0600728c */ /* 0x000fe2000bf05270 */
[----:B01----:R-:W0:Y:S01]  /*2bd0*/  LDC R16, c[0x0][0x28c] ;  /* 0x0000a300ff107b82 */ /* 0x003e220000000800 */
[----:B------:R-:W-:Y:S02]  /*2be0*/  IMAD.U32 R17, RZ, RZ, UR23 ;  /* 0x00000017ff117e24 */ /* 0x000fe4000f8e00ff */
[----:B------:R-:W-:-:S06]  /*2bf0*/  USEL UR6, URZ, 0x1, !UP0 ;  /* 0x000000013f067887 */ /* 0x000fcc000c000000 */
[----:B------:R-:W-:-:S13]  /*2c00*/  ISETP.NE.AND P0, PT, RZ, UR6, PT ;  /* 0x00000006ff007c0c */ /* 0x000fda000bf05270 */
[----:B------:R-:W-:Y:S05]  /*2c10*/  @!P0 BRA `(.L_x_32) ;  /* 0x0000000400048947 */ /* 0x000fea0003800000 */
[----:B------:R-:W-:Y:S02]  /*2c20*/  WARPGROUP.DEPBAR.LE gsb0, 0x0 ;  /* 0x00008000000079c5 */ /* 0x000fe40000010000 */
[----:B------:R-:W-:Y:S01]  /*2c30*/  FADD R149, R24, R149 ;  /* 0x0000009518957221 */ /* 0x000fe20000000000 */
        /* <DEDUP_REMOVED lines=62> */
[----:B------:R-:W-:-:S07]  /*3020*/  FADD R22, R22, R87 ;  /* 0x0000005716167221 */ /* 0x000fce0000000000 */
.L_x_32:
[----:B0-----:R-:W-:Y:S01]  /*3030*/  ISETP.GE.AND P0, PT, R16, 0x1, PT ;  /* 0x000000011000780c */ /* 0x001fe20003f06270 */
[----:B------:R0:W-:Y:S01]  /*3040*/  SYNCS.ARRIVE.TRANS64.A1T0 RZ, [R17+UR22], RZ ;  /* 0x000000ff11ff79a7 */ /* 0x0001e20008100016 */
[----:B------:R-:W-:-:S11]  /*3050*/  WARPGROUP.DEPBAR.LE gsb0, 0x0 ;  /* 0x00008000000079c5 */ /* 0x000fd60000010000 */
[----:B------:R-:W-:Y:S05]  /*3060*/  @!P0 BRA `(.L_x_33) ;  /* 0x0000000000388947 */ /* 0x000fea0003800000 */
[----:B------:R-:W-:-:S13]  /*3070*/  ISETP.NE.AND P0, PT, R146, 0x3, PT ;  /* 0x000000039200780c */ /* 0x000fda0003f05270 */
[----:B------:R-:W-:Y:S05]  /*3080*/  @!P0 BRA `(.L_x_34) ;  /* 0x0000000000048947 */ /* 0x000fea0003800000 */
[----:B------:R-:W-:Y:S01]  /*3090*/  BPT.TRAP 0x1 ;  /* 0x000000040000795c */ /* 0x000fe20000300000 */
.L_x_34:
[----:B------:R-:W-:Y:S01]  /*30a0*/  UIADD3 UR8, UR14, UR5, URZ ;  /* 0x000000050e087290 */ /* 0x000fe2000fffe03f */
[----:B------:R-:W-:-:S03]  /*30b0*/  ISETP.GT.U32.AND P0, PT, R7, 0x1, PT ;  /* 0x000000010700780c */ /* 0x000fc60003f04070 */
[----:B------:R-:W-:-:S04]  /*30c0*/  UIMAD.WIDE.U32 UR6, UR8, 0x38e38e39, URZ ;  /* 0x38e38e39080678a5 */ /* 0x000fc8000f8e003f */
[----:B------:R-:W-:-:S04]  /*30d0*/  USHF.R.U32.HI UR6, URZ, 0x2, UR7 ;  /* 0x000000023f067899 */ /* 0x000fc80008011607 */
[----:B------:R-:W-:-:S04]  /*30e0*/  UIMAD UR8, UR6, -0x12, UR8 ;  /* 0xffffffee060878a4 */ /* 0x000fc8000f8e0208 */
[----:B------:R-:W-:-:S04]  /*30f0*/  ULEA UR8, UR8, UR12, 0x3 ;  /* 0x0000000c08087291 */ /* 0x000fc8000f8e183f */
[----:B------:R-:W-:-:S04]  /*3100*/  UIADD3 UR8, UR8, 0x90, URZ ;  /* 0x0000009008087890 */ /* 0x000fc8000fffe03f */
[----:B------:R-:W-:-:S09]  /*3110*/  UPRMT UR8, URZ, 0x654, UR8 ;  /* 0x000006543f087896 */ /* 0x000fd20008000008 */
[----:B------:R-:W-:Y:S01]  /*3120*/  SYNCS.ARRIVE.TRANS64.RED.A1T0 RZ, [UR8], RZ ;  /* 0x000000ffffff79a7 */ /* 0x000fe20008100408 */
[----:B------:R-:W-:Y:S05]  /*3130*/  @P0 BRA `(.L_x_33) ;  /* 0x0000000000040947 */ /* 0x000fea0003800000 */
[----:B------:R-:W-:Y:S01]  /*3140*/  BPT.TRAP 0x1 ;  /* 0x000000040000795c */ /* 0x000fe20000300000 */
.L_x_33:
[----:B------:R-:W-:Y:S01]  /*3150*/  SHF.L.U32 R16, R148, 0x1f, RZ ;  /* 0x0000001f94107819 */ /* 0x000fe200000006ff */
[----:B------:R-:W-:Y:S01]  /*3160*/  UIADD3 UR5, UR21, UR5, URZ ;  /* 0x0000000515057290 */ /* 0x000fe2000fffe03f */
[----:B------:R-:W1:Y:S01]  /*3170*/  LDC R32, c[0x0][0x288] ;  /* 0x0000a200ff207b82 */ /* 0x000e620000000800 */
[----:B------:R-:W-:Y:S01]  /*3180*/  UISETP.GE.U32.AND UP1, UPT, UR21, 0x12, UPT ;  /* 0x000000121500788c */ /* 0x000fe2000bf26070 */
[----:B------:R-:W-:Y:S01]  /*3190*/  IMAD.SHL.U32 R26, R11, 0x2, RZ ;  /* 0x000000020b1a7824 */ /* 0x000fe200078e00ff */
[----:B------:R-:W-:Y:S02]  /*31a0*/  UISETP.GT.U32.AND UP0, UPT, UR5, 0x11, UPT ;  /* 0x000000110500788c */ /* 0x000fe4000bf04070 */
[----:B------:R-:W-:Y:S02]  /*31b0*/  UIMAD.WIDE.U32 UR6, UR5, 0x38e38e39, URZ ;  /* 0x38e38e39050678a5 */ /* 0x000fe4000f8e003f */
[----:B------:R-:W-:Y:S01]  /*31c0*/  UISETP.LT.U32.AND UP0, UPT, UR21, 0x12, UP0 ;  /* 0x000000121500788c */ /* 0x000fe20008701070 */
[----:B------:R-:W2:Y:S01]  /*31d0*/  SYNCS.PHASECHK.TRANS64.TRYWAIT P0, [UR15+0x8], R16 ;  /* 0x00000810ff0075a7 */ /* 0x000ea2000800014f */
[----:B------:R-:W-:Y:S01]  /*31e0*/  USHF.R.U32.HI UR6, URZ, 0x2, UR7 ;  /* 0x000000023f067899 */ /* 0x000fe20008011607 */
[----:B------:R-:W-:Y:S01]  /*31f0*/  SHF.R.S32.HI R27, RZ, 0x1f, R26 ;  /* 0x0000001fff1b7819 */ /* 0x000fe2000001141a */
[----:B------:R-:W-:-:S02]  /*3200*/  USEL UR8, URZ, 0x1, !UP0 ;  /* 0x000000013f087887 */ /* 0x000fc4000c000000 */
[----:B------:R-:W-:Y:S02]  /*3210*/  UIMAD UR5, UR6, -0x12, UR5 ;  /* 0xffffffee060578a4 */ /* 0x000fe4000f8e0205 */
[----:B------:R-:W-:-:S04]  /*3220*/  ULOP3.LUT UR4, UR4, UR8, URZ, 0x3c, !UPT ;  /* 0x0000000804047292 */ /* 0x000fc8000f8e3c3f */
[----:B------:R-:W-:Y:S01]  /*3230*/  @UP1 ULOP3.LUT UR4, UR4, 0x1, UR6, 0x78, !UPT ;  /* 0x0000000104041892 */ /* 0x000fe2000f8e7806 */
[----:B-12---:R-:W-:Y:S11]  /*3240*/  @!P0 BRA `(.L_x_35) ;  /* 0x0000006400b48947 */ /* 0x006ff60003800000 */
.L_x_207:
[----:B------:R-:W-:Y:S01]  /*3250*/  IMAD.SHL.U32 R28, R6, 0x40, RZ ;  /* 0x00000040061c7824 */ /* 0x000fe200078e00ff */
[----:B------:R-:W-:Y:S01]  /*3260*/  ULDC UR8, c[0x0][0x284] ;  /* 0x0000a10000087ab9 */ /* 0x000fe20000000800 */
[----:B------:R-:W-:Y:S01]  /*3270*/  IMAD.SHL.U32 R29, R5, 0x80, RZ ;  /* 0x00000080051d7824 */ /* 0x000fe200078e00ff */
[----:B------:R-:W-:Y:S01]  /*3280*/  SHF.R.S32.HI R34, RZ, 0x1f, R4 ;  /* 0x0000001fff227819 */ /* 0x000fe20000011404 */
[----:B------:R-:W-:Y:S01]  /*3290*/  ULDC.64 UR6, c[0x0][0x5d0] ;  /* 0x0001740000067ab9 */ /* 0x000fe20000000a00 */
[----:B------:R-:W-:Y:S01]  /*32a0*/  ISETP.GE.AND P0, PT, R28, UR8, PT ;  /* 0x000000081c007c0c */ /* 0x000fe2000bf06270 */
[----:B0-----:R-:W-:Y:S01]  /*32b0*/  IMAD.WIDE.U32 R16, R4, UR6, R26 ;  /* 0x0000000604107c25 */ /* 0x001fe2000f8e001a */
[----:B------:R-:W-:Y:S02]  /*32c0*/  SHF.R.S32.HI R33, RZ, 0x1f, R29 ;  /* 0x0000001fff217819 */ /* 0x000fe4000001141d */
[C---:B------:R-:W-:Y:S01]  /*32d0*/  ISETP.GE.OR P0, PT, R29.reuse, R32, P0 ;  /* 0x000000201d00720c */ /* 0x040fe20000706670 */
[----:B------:R-:W-:Y:S01]  /*32e0*/  IMAD R5, R34, UR6, RZ ;  /* 0x0000000622057c24 */ /* 0x000fe2000f8e02ff */
[----:B------:R-:W-:-:S03]  /*32f0*/  IADD3 R16, P1, R29, R16, RZ ;  /* 0x000000101d107210 */ /* 0x000fc60007f3e0ff */
[----:B------:R-:W-:-:S05]  /*3300*/  IMAD R5, R4, UR7, R5 ;  /* 0x0000000704057c24 */ /* 0x000fca000f8e0205 */
[----:B------:R-:W-:-:S03]  /*3310*/  IADD3.X R17, R33, R17, R5, P1, !PT ;  /* 0x0000001121117210 */ /* 0x000fc60000ffe405 */
[----:B------:R-:W-:Y:S05]  /*3320*/  @P0 BRA `(.L_x_36) ;  /* 0x0000004400b80947 */ /* 0x000fea0003800000 */
[----:B------:R-:W0:Y:S01]  /*3330*/  LDC.64 R30, c[0x0][0x5c8] ;  /* 0x00017200ff1e7b82 */ /* 0x000e220000000a00 */
[----:B------:R-:W-:Y:S01]  /*3340*/  IMAD.WIDE R24, R6, 0x40, R14 ;  /* 0x0000004006187825 */ /* 0x000fe200078e020e */
[----:B------:R-:W-:Y:S01]  /*3350*/  ULDC.64 UR6, c[0x0][0x5c0] ;  /* 0x0001700000067ab9 */ /* 0x000fe20000000a00 */
[----:B------:R-:W-:Y:S02]  /*3360*/  BSSY B0, `(.L_x_36) ;  /* 0x000046a000007945 */ /* 0x000fe40003800000 */
[----:B------:R-:W-:-:S04]  /*3370*/  IMAD R6, R11, -0x2, R32 ;  /* 0xfffffffe0b067824 */ /* 0x000fc800078e0220 */
[----:B------:R-:W-:Y:S02]  /*3380*/  IMAD.IADD R6, R6, 0x1, -R29 ;  /* 0x0000000106067824 */ /* 0x000fe400078e0a1d */
[-C--:B0-----:R-:W-:Y:S02]  /*3390*/  IMAD R5, R25, R30.reuse, RZ ;  /* 0x0000001e19057224 */ /* 0x081fe400078e02ff */
[----:B------:R-:W-:-:S04]  /*33a0*/  IMAD.WIDE.U32 R16, R24, R30, R16 ;  /* 0x0000001e18107225 */ /* 0x000fc800078e0010 */
[----:B------:R-:W-:Y:S01]  /*33b0*/  IMAD R19, R24, R31, R5 ;  /* 0x0000001f18137224 */ /* 0x000fe200078e0205 */
[----:B------:R-:W-:Y:S02]  /*33c0*/  LEA R5, P0, R30, R16, 0x3 ;  /* 0x000000101e057211 */ /* 0x000fe400078018ff */
[----:B------:R-:W-:Y:S01]  /*33d0*/  IADD3 R18, P1, R16, UR6, RZ ;  /* 0x0000000610127c10 */ /* 0x000fe2000ff3e0ff */
[----:B------:R-:W-:Y:S01]  /*33e0*/  IMAD.IADD R19, R17, 0x1, R19 ;  /* 0x0000000111137824 */ /* 0x000fe200078e0213 */
[----:B------:R-:W-:-:S04]  /*33f0*/  IADD3 R16, P3, R5, UR6, RZ ;  /* 0x0000000605107c10 */ /* 0x000fc8000ff7e0ff */
[----:B------:R-:W-:Y:S01]  /*3400*/  LEA.HI.X R5, R30, R19, R31, 0x3, P0 ;  /* 0x000000131e057211 */ /* 0x000fe200000f1c1f */
[----:B------:R-:W-:Y:S01]  /*3410*/  IMAD.IADD R30, R13, 0x1, -R28 ;  /* 0x000000010d1e7824 */ /* 0x000fe200078e0a1c */
[----:B-----5:R-:W-:Y:S02]  /*3420*/  FSETP.NEU.AND P0, PT, R12, RZ, PT ;  /* 0x000000ff0c00720b */ /* 0x020fe40003f0d000 */
[----:B------:R-:W-:Y:S02]  /*3430*/  IADD3.X R19, R19, UR7, RZ, P1, !PT ;  /* 0x0000000713137c10 */ /* 0x000fe40008ffe4ff */
[----:B------:R-:W-:-:S09]  /*3440*/  IADD3.X R17, R5, UR7, RZ, P3, !PT ;  /* 0x0000000705117c10 */ /* 0x000fd20009ffe4ff */
[----:B------:R-:W-:Y:S05]  /*3450*/  @!P0 BRA `(.L_x_37) ;  /* 0x0000003400608947 */ /* 0x000fea0003800000 */
[----:B------:R-:W-:Y:S01]  /*3460*/  ULDC.64 UR6, c[0x0][0x5b8] ;  /* 0x00016e0000067ab9 */ /* 0x000fe20000000a00 */
[----:B------:R-:W-:Y:S01]  /*3470*/  ULDC.64 UR8, c[0x0][0x5a8] ;  /* 0x00016a0000087ab9 */ /* 0x000fe20000000a00 */
[----:B------:R-:W-:Y:S01]  /*3480*/  IMAD.WIDE.U32 R26, R4, UR6, R26 ;  /* 0x00000006041a7c25 */ /* 0x000fe2000f8e001a */
[----:B------:R-:W-:Y:S01]  /*3490*/  BSSY B1, `(.L_x_38) ;  /* 0x0000010000017945 */ /* 0x000fe20003800000 */
[----:B------:R-:W-:Y:S02]  /*34a0*/  PRMT R28, RZ, 0x7610, R28 ;  /* 0x00007610ff1c7816 */ /* 0x000fe4000000001c */
[----:B------:R-:W-:Y:S01]  /*34b0*/  IMAD R5, R34, UR6, RZ ;  /* 0x0000000622057c24 */ /* 0x000fe2000f8e02ff */
[----:B------:R-:W-:-:S03]  /*34c0*/  IADD3 R26, P0, R29, R26, RZ ;  /* 0x0000001a1d1a7210 */ /* 0x000fc60007f1e0ff */
[----:B------:R-:W-:Y:S01]  /*34d0*/  IMAD R5, R4, UR7, R5 ;  /* 0x0000000704057c24 */ /* 0x000fe2000f8e0205 */
[----:B------:R-:W-:Y:S02]  /*34e0*/  ULDC.64 UR6, c[0x0][0x5b0] ;  /* 0x00016c0000067ab9 */ /* 0x000fe40000000a00 */
[----:B------:R-:W-:Y:S02]  /*34f0*/  IMAD R29, R25, UR6, RZ ;  /* 0x00000006191d7c24 */ /* 0x000fe4000f8e02ff */
[----:B------:R-:W-:Y:S02]  /*3500*/  IADD3.X R27, R33, R27, R5, P0, !PT ;  /* 0x0000001b211b7210 */ /* 0x000fe400007fe405 */
[----:B------:R-:W-:Y:S01]  /*3510*/  ISETP.GE.AND P0, PT, R30, 0x1, PT ;  /* 0x000000011e00780c */ /* 0x000fe20003f06270 */
[C---:B------:R-:W-:Y:S02]  /*3520*/  IMAD R29, R24.reuse, UR7, R29 ;  /* 0x00000007181d7c24 */ /* 0x040fe4000f8e021d */
[----:B------:R-:W-:Y:S01]  /*3530*/  IMAD.WIDE.U32 R4, R24, UR6, R26 ;  /* 0x0000000618047c25 */ /* 0x000fe2000f8e001a */
[----:B------:R-:W-:-:S02]  /*3540*/  ISETP.LT.OR P4, PT, R6, 0x1, !P0 ;  /* 0x000000010600780c */ /* 0x000fc40004781670 */
[----:B------:R-:W-:-:S04]  /*3550*/  IADD3 R4, P1, R4, UR8, RZ ;  /* 0x0000000804047c10 */ /* 0x000fc8000ff3e0ff */
[----:B------:R-:W-:-:S07]  /*3560*/  IADD3.X R5, R5, UR9, R29, P1, !PT ;  /* 0x0000000905057c10 */ /* 0x000fce0008ffe41d */
[----:B------:R-:W-:Y:S05]  /*3570*/  @P4 BRA `(.L_x_39) ;  /* 0x0000000000044947 */ /* 0x000fea0003800000 */
[----:B------:R0:W5:Y:S02]  /*3580*/  LDG.E.U8 R28, desc[UR18][R4.64] ;  /* 0x00000012041c7981 */ /* 0x000164000c1e1100 */
.L_x_39:
[----:B------:R-:W-:Y:S05]  /*3590*/  BSYNC B1 ;  /* 0x0000000000017941 */ /* 0x000fea0003800000 */
.L_x_38:
[----:B-----5:R-:W-:Y:S01]  /*35a0*/  LOP3.LUT R28, R28, 0xff, RZ, 0xc0, !PT ;  /* 0x000000ff1c1c7812 */ /* 0x020fe200078ec0ff */
[----:B------:R-:W-:Y:S01]  /*35b0*/  BSSY B1, `(.L_x_40) ;  /* 0x000000b000017945 */ /* 0x000fe20003800000 */
[----:B------:R-:W-:Y:S02]  /*35c0*/  ISETP.LT.OR P3, PT, R6, 0x2, !P0 ;  /* 0x000000020600780c */ /* 0x000fe40004761670 */
[----:B------:R-:W-:-:S05]  /*35d0*/  F2FP.F16.E5M2.UNPACK_B R28, R28 ;  /* 0x0000001cff1c723e */ /* 0x000fca00020004ff */
[----:B------:R-:W-:-:S05]  /*35e0*/  HADD2.F32 R29, -RZ, R28.H0_H0 ;  /* 0x2000001cff1d7230 */ /* 0x000fca0000004100 */
[----:B------:R-:W-:-:S04]  /*35f0*/  FMUL R28, R29, R12 ;  /* 0x0000000c1d1c7220 */ /* 0x000fc80000400000 */
[----:B------:R-:W-:-:S05]  /*3600*/  FFMA R28, R149, R10, R28 ;  /* 0x0000000a951c7223 */ /* 0x000fca000000001c */
[----:B------:R-:W-:Y:S02]  /*3610*/  F2FP.SATFINITE.E5M2.F32.PACK_AB_MERGE_C R29, RZ, R28, RZ ;  /* 0x0000001cff1d723e */ /* 0x000fe400048060ff */
[----:B------:R-:W-:-:S03]  /*3620*/  PRMT R28, RZ, 0x7610, R28 ;  /* 0x00007610ff1c7816 */ /* 0x000fc6000000001c */
[----:B------:R1:W-:Y:S01]  /*3630*/  @!P4 STG.E.U8 desc[UR18][R18.64], R29 ;  /* 0x0000001d1200c986 */ /* 0x0003e2000c101112 */
[----:B------:R-:W-:Y:S05]  /*3640*/  @P3 BRA `(.L_x_41) ;  /* 0x0000000000043947 */ /* 0x000fea0003800000 */
[----:B------:R2:W5:Y:S02]  /*3650*/  LDG.E.U8 R28, desc[UR18][R4.64+0x1] ;  /* 0x00000112041c7981 */ /* 0x000564000c1e1100 */
.L_x_41:
[----:B------:R-:W-:Y:S05]  /*3660*/  BSYNC B1 ;  /* 0x0000000000017941 */ /* 0x000fea0003800000 */
.L_x_40:
[----:B-----5:R-:W-:Y:S01]  /*3670*/  LOP3.LUT R28, R28, 0xff, RZ, 0xc0, !PT ;  /* 0x000000ff1c1c7812 */ /* 0x020fe200078ec0ff */
[----:B------:R-:W-:Y:S01]  /*3680*/  BSSY B1, `(.L_x_42) ;  /* 0x0000013000017945 */ /* 0x000fe20003800000 */
[----:B------:R-:W-:Y:S02]  /*3690*/  IADD3 R31, P1, R24, 0x8, RZ ;  /* 0x00000008181f7810 */ /* 0x000fe40007f3e0ff */
[----:B------:R-:W-:-:S03]  /*36a0*/  F2FP.F16.E5M2.UNPACK_B R28, R28 ;  /* 0x0000001cff1c723e */ /* 0x000fc600020004ff */
[----:B------:R-:W-:Y:S01]  /*36b0*/  IMAD.X R24, RZ, RZ, R25, P1 ;  /* 0x000000ffff187224 */ /* 0x000fe200008e0619 */
[----:B------:R-:W-:Y:S01]  /*36c0*/  ISETP.GE.AND P1, PT, R30, 0x9, PT ;  /* 0x000000091e00780c */ /* 0x000fe20003f26270 */
[----:B-1----:R-:W-:Y:S02]  /*36d0*/  HADD2.F32 R29, -RZ, R28.H0_H0 ;  /* 0x2000001cff1d7230 */ /* 0x002fe40000004100 */
[----:B------:R-:W-:Y:S01]  /*36e0*/  IMAD R24, R24, UR6, RZ ;  /* 0x0000000618187c24 */ /* 0x000fe2000f8e02ff */
[----:B------:R-:W-:Y:S01]  /*36f0*/  ISETP.LT.OR P5, PT, R6, 0x1, !P1 ;  /* 0x000000010600780c */ /* 0x000fe20004fa1670 */
[----:B------:R-:W-:-:S04]  /*3700*/  IMAD.WIDE.U32 R26, R31, UR6, R26 ;  /* 0x000000061f1a7c25 */ /* 0x000fc8000f8e001a */
[----:B------:R-:W-:Y:S01]  /*3710*/  FMUL R29, R29, R12 ;  /* 0x0000000c1d1d7220 */ /* 0x000fe20000400000 */
[----:B------:R-:W-:-:S03]  /*3720*/  IMAD R31, R31, UR7, R24 ;  /* 0x000000071f1f7c24 */ /* 0x000fc6000f8e0218 */
[----:B------:R-:W-:Y:S01]  /*3730*/  FFMA R29, R144, R10, R29 ;  /* 0x0000000a901d7223 */ /* 0x000fe2000000001d */
[----:B------:R-:W-:Y:S02]  /*3740*/  IADD3 R24, P4, R26, UR8, RZ ;  /* 0x000000081a187c10 */ /* 0x000fe4000ff9e0ff */
[----:B------:R-:W-:Y:S02]  /*3750*/  PRMT R26, RZ, 0x7610, R26 ;  /* 0x00007610ff1a7816 */ /* 0x000fe4000000001a */
[----:B------:R-:W-:Y:S02]  /*3760*/  F2FP.SATFINITE.E5M2.F32.PACK_AB_MERGE_C R29, RZ, R29, RZ ;  /* 0x0000001dff1d723e */ /* 0x000fe400048060ff */
[----:B------:R-:W-:-:S03]  /*3770*/  IADD3.X R25, R27, UR9, R31, P4, !PT ;  /* 0x000000091b197c10 */ /* 0x000fc6000a7fe41f */
[----:B------:R1:W-:Y:S01]  /*3780*/  @!P3 STG.E.U8 desc[UR18][R18.64+0x1], R29 ;  /* 0x0000011d1200b986 */ /* 0x0003e2000c101112 */
[----:B------:R-:W-:Y:S05]  /*3790*/  @P5 BRA `(.L_x_43) ;  /* 0x0000000000045947 */ /* 0x000fea0003800000 */
[----:B------:R3:W5:Y:S02]  /*37a0*/  LDG.E.U8 R26, desc[UR18][R24.64] ;  /* 0x00000012181a7981 */ /* 0x000764000c1e1100 */
.L_x_43:
[----:B------:R-:W-:Y:S05]  /*37b0*/  BSYNC B1 ;  /* 0x0000000000017941 */ /* 0x000fea0003800000 */
.L_x_42:
        /* <DEDUP_REMOVED lines=12> */
.L_x_45:
[----:B------:R-:W-:Y:S05]  /*3880*/  BSYNC B1 ;  /* 0x0000000000017941 */ /* 0x000fea0003800000 */
.L_x_44:
[----:B-----5:R-:W-:Y:S01]  /*3890*/  LOP3.LUT R26, R26, 0xff, RZ, 0xc0, !PT ;  /* 0x000000ff1a1a7812 */ /* 0x020fe200078ec0ff */
[----:B------:R-:W-:Y:S01]  /*38a0*/  BSSY B1, `(.L_x_46) ;  /* 0x000000b000017945 */ /* 0x000fe20003800000 */
[----:B------:R-:W-:Y:S02]  /*38b0*/  ISETP.LT.OR P4, PT, R6, 0x9, !P0 ;  /* 0x000000090600780c */ /* 0x000fe40004781670 */
[----:B------:R-:W-:-:S05]  /*38c0*/  F2FP.F16.E5M2.UNPACK_B R26, R26 ;  /* 0x0000001aff1a723e */ /* 0x000fca00020004ff */
[----:B----4-:R-:W-:Y:S01]  /*38d0*/  HADD2.F32 R27, -RZ, R26.H0_H0 ;  /* 0x2000001aff1b7230 */ /* 0x010fe20000004100 */
[----:B------:R-:W-:-:S04]  /*38e0*/  PRMT R26, RZ, 0x7610, R26 ;  /* 0x00007610ff1a7816 */ /* 0x000fc8000000001a */
[----:B------:R-:W-:-:S04]  /*38f0*/  FMUL R27, R27, R12 ;  /* 0x0000000c1b1b7220 */ /* 0x000fc80000400000 */
[----:B------:R-:W-:-:S05]  /*3900*/  FFMA R27, R142, R10, R27 ;  /* 0x0000000a8e1b7223 */ /* 0x000fca000000001b */
[----:B------:R-:W-:-:S05]  /*3910*/  F2FP.SATFINITE.E5M2.F32.PACK_AB_MERGE_C R27, RZ, R27, RZ ;  /* 0x0000001bff1b723e */ /* 0x000fca00048060ff */
[----:B------:R4:W-:Y:S01]  /*3920*/  @!P3 STG.E.U8 desc[UR18][R16.64+0x1], R27 ;  /* 0x0000011b1000b986 */ /* 0x0009e2000c101112 */
[----:B------:R-:W-:Y:S05]  /*3930*/  @P4 BRA `(.L_x_47) ;  /* 0x0000000000044947 */ /* 0x000fea0003800000 */
[----:B------:R0:W5:Y:S02]  /*3940*/  LDG.E.U8 R26, desc[UR18][R4.64+0x8] ;  /* 0x00000812041a7981 */ /* 0x000164000c1e1100 */
.L_x_47:
[----:B------:R-:W-:Y:S05]  /*3950*/  BSYNC B1 ;  /* 0x0000000000017941 */ /* 0x000fea0003800000 */
.L_x_46:
[----:B-----5:R-:W-:Y:S01]  /*3960*/  LOP3.LUT R26, R26, 0xff, RZ, 0xc0, !PT ;  /* 0x000000ff1a1a7812 */ /* 0x020fe200078ec0ff */
[----:B------:R-:W-:Y:S01]  /*3970*/  BSSY B1, `(.L_x_48) ;  /* 0x000000b000017945 */ /* 0x000fe20003800000 */
[----:B------:R-:W-:Y:S02]  /*3980*/  ISETP.LT.OR P3, PT, R6, 0xa, !P0 ;  /* 0x0000000a0600780c */ /* 0x000fe40004761670 */
[----:B------:R-:W-:-:S05]  /*3990*/  F2FP.F16.E5M2.UNPACK_B R26, R26 ;  /* 0x0000001aff1a723e */ /* 0x000fca00020004ff */
[----:B----4-:R-:W-:-:S05]  /*39a0*/  HADD2.F32 R27, -RZ, R26.H0_H0 ;  /* 0x2000001aff1b7230 */ /* 0x010fca0000004100 */
[----:B------:R-:W-:-:S04]  /*39b0*/  FMUL R26, R27, R12 ;  /* 0x0000000c1b1a7220 */ /* 0x000fc80000400000 */
[----:B------:R-:W-:-:S05]  /*39c0*/  FFMA R26, R145, R10, R26 ;  /* 0x0000000a911a7223 */ /* 0x000fca000000001a */
[----:B------:R-:W-:Y:S02]  /*39d0*/  F2FP.SATFINITE.E5M2.F32.PACK_AB_MERGE_C R27, RZ, R26, RZ ;  /* 0x0000001aff1b723e */ /* 0x000fe400048060ff */
[----:B------:R-:W-:-:S03]  /*39e0*/  PRMT R26, RZ, 0x7610, R26 ;  /* 0x00007610ff1a7816 */ /* 0x000fc6000000001a */
[----:B------:R4:W-:Y:S01]  /*39f0*/  @!P4 STG.E.U8 desc[UR18][R18.64+0x8], R27 ;  /* 0x0000081b1200c986 */ /* 0x0009e2000c101112 */
[----:B------:R-:W-:Y:S05]  /*3a00*/  @P3 BRA `(.L_x_49) ;  /* 0x0000000000043947 */ /* 0x000fea0003800000 */
[----:B------:R0:W5:Y:S02]  /*3a10*/  LDG.E.U8 R26, desc[UR18][R4.64+0x9] ;  /* 0x00000912041a7981 */ /* 0x000164000c1e1100 */
.L_x_49:
[----:B------:R-:W-:Y:S05]  /*3a20*/  BSYNC B1 ;  /* 0x0000000000017941 */ /* 0x000fea0003800000 */
.L_x_48:
        /* <DEDUP_REMOVED lines=12> */
.L_x_51:
[----:B------:R-:W-:Y:S05]  /*3af0*/  BSYNC B1 ;  /* 0x0000000000017941 */ /* 0x000fea0003800000 */
.L_x_50:
        /* <DEDUP_REMOVED lines=12> */
.L_x_53:
[----:B------:R-:W-:Y:S05]  /*3bc0*/  BSYNC B1 ;  /* 0x0000000000017941 */ /* 0x000fea0003800000 */
.L_x_52:
        /* <DEDUP_REMOVED lines=12> */
.L_x_55:
[----:B------:R-:W-:Y:S05]  /*3c90*/  BSYNC B1 ;  /* 0x0000000000017941 */ /* 0x000fea0003800000 */
.L_x_54:
        /* <DEDUP_REMOVED lines=12> */
.L_x_57:
[----:B------:R-:W-:Y:S05]  /*3d60*/  BSYNC B1 ;  /* 0x0000000000017941 */ /* 0x000fea0003800000 */
.L_x_56:
        /* <DEDUP_REMOVED lines=12> */
.L_x_59:
[----:B------:R-:W-:Y:S05]  /*3e30*/  BSYNC B1 ;  /* 0x0000000000017941 */ /* 0x000fea0003800000 */
.L_x_58:
        /* <DEDUP_REMOVED lines=12> */
.L_x_61:
[----:B------:R-:W-:Y:S05]  /*3f00*/  BSYNC B1 ;  /* 0x0000000000017941 */ /* 0x000fea0003800000 */
.L_x_60:
        /* <DEDUP_REMOVED lines=12> */
.L_x_63:
[----:B------:R-:W-:Y:S05]  /*3fd0*/  BSYNC B1 ;  /* 0x0000000000017941 */ /* 0x000fea0003800000 */
.L_x_62:
        /* <DEDUP_REMOVED lines=12> */
.L_x_65:
[----:B------:R-:W-:Y:S05]  /*40a0*/  BSYNC B1 ;  /* 0x0000000000017941 */ /* 0x000fea0003800000 */
.L_x_64:
        /* <DEDUP_REMOVED lines=12> */
.L_x_67:
[----:B------:R-:W-:Y:S05]  /*4170*/  BSYNC B1 ;  /* 0x0000000000017941 */ /* 0x000fea0003800000 */
.L_x_66:
        /* <DEDUP_REMOVED lines=12> */
.L_x_69:
[----:B------:R-:W-:Y:S05]  /*4240*/  BSYNC B1 ;  /* 0x0000000000017941 */ /* 0x000fea0003800000 */
.L_x_68:
        /* <DEDUP_REMOVED lines=12> */
.L_x_71:
[----:B------:R-:W-:Y:S05]  /*4310*/  BSYNC B1 ;  /* 0x0000000000017941 */ /* 0x000fea0003800000 */
.L_x_70:
        /* <DEDUP_REMOVED lines=12> */
.L_x_73:
[----:B------:R-:W-:Y:S05]  /*43e0*/  BSYNC B1 ;  /* 0x0000000000017941 */ /* 0x000fea0003800000 */
.L_x_72:
        /* <DEDUP_REMOVED lines=12> */
.L_x_75:
[----:B------:R-:W-:Y:S05]  /*44b0*/  BSYNC B1 ;  /* 0x0000000000017941 */ /* 0x000fea0003800000 */
.L_x_74:
        /* <DEDUP_REMOVED lines=12> */
.L_x_77:
[----:B------:R-:W-:Y:S05]  /*4580*/  BSYNC B1 ;  /* 0x0000000000017941 */ /* 0x000fea0003800000 */
.L_x_76:
        /* <DEDUP_REMOVED lines=12> */
.L_x_79:
[----:B------:R-:W-:Y:S05]  /*4650*/  BSYNC B1 ;  /* 0x0000000000017941 */ /* 0x000fea0003800000 */
.L_x_78:
        /* <DEDUP_REMOVED lines=12> */
.L_x_81:
[----:B------:R-:W-:Y:S05]  /*4720*/  BSYNC B1 ;  /* 0x0000000000017941 */ /* 0x000fea0003800000 */
.L_x_80:
        /* <DEDUP_REMOVED lines=12> */
.L_x_83:
[----:B------:R-:W-:Y:S05]  /*47f0*/  BSYNC B1 ;  /* 0x0000000000017941 */ /* 0x000fea0003800000 */
.L_x_82:
        /* <DEDUP_REMOVED lines=12> */
.L_x_85:
[----:B------:R-:W-:Y:S05]  /*48c0*/  BSYNC B1 ;  /* 0x0000000000017941 */ /* 0x000fea0003800000 */
.L_x_84:
        /* <DEDUP_REMOVED lines=12> */
.L_x_87:
[----:B------:R-:W-:Y:S05]  /*4990*/  BSYNC B1 ;  /* 0x0000000000017941 */ /* 0x000fea0003800000 */
.L_x_86:
        /* <DEDUP_REMOVED lines=12> */
.L_x_89:
[----:B------:R-:W-:Y:S05]  /*4a60*/  BSYNC B1 ;  /* 0x0000000000017941 */ /* 0x000fea0003800000 */
.L_x_88:
        /* <DEDUP_REMOVED lines=12> */
.L_x_91:
[----:B------:R-:W-:Y:S05]  /*4b30*/  BSYNC B1 ;  /* 0x0000000000017941 */ /* 0x000fea0003800000 */
.L_x_90:
        /* <DEDUP_REMOVED lines=12> */
.L_x_93:
[----:B------:R-:W-:Y:S05]  /*4c00*/  BSYNC B1 ;  /* 0x0000000000017941 */ /* 0x000fea0003800000 */
.L_x_92:
        /* <DEDUP_REMOVED lines=12> */
.L_x_95:
[----:B------:R-:W-:Y:S05]  /*4cd0*/  BSYNC B1 ;  /* 0x0000000000017941 */ /* 0x000fea0003800000 */
.L_x_94:
        /* <DEDUP_REMOVED lines=12> */
.L_x_97:
[----:B------:R-:W-:Y:S05]  /*4da0*/  BSYNC B1 ;  /* 0x0000000000017941 */ /* 0x000fea0003800000 */
.L_x_96:
        /* <DEDUP_REMOVED lines=12> */
.L_x_99:
[----:B------:R-:W-:Y:S05]  /*4e70*/  BSYNC B1 ;  /* 0x0000000000017941 */ /* 0x000fea0003800000 */
.L_x_98:
        /* <DEDUP_REMOVED lines=12> */
.L_x_101:
[----:B------:R-:W-:Y:S05]  /*4f40*/  BSYNC B1 ;  /* 0x0000000000017941 */ /* 0x000fea0003800000 */
.L_x_100:
        /* <DEDUP_REMOVED lines=12> */
.L_x_103:
[----:B------:R-:W-:Y:S05]  /*5010*/  BSYNC B1 ;  /* 0x0000000000017941 */ /* 0x000fea0003800000 */
.L_x_102:
        /* <DEDUP_REMOVED lines=12> */
.L_x_105:
[----:B------:R-:W-:Y:S05]  /*50e0*/  BSYNC B1 ;  /* 0x0000000000017941 */ /* 0x000fea0003800000 */
.L_x_104:
        /* <DEDUP_REMOVED lines=12> */
.L_x_107:
[----:B------:R-:W-:Y:S05]  /*51b0*/  BSYNC B1 ;  /* 0x0000000000017941 */ /* 0x000fea0003800000 */
.L_x_106:
        /* <DEDUP_REMOVED lines=12> */
.L_x_109:
[----:B------:R-:W-:Y:S05]  /*5280*/  BSYNC B1 ;  /* 0x0000000000017941 */ /* 0x000fea0003800000 */
.L_x_108:
        /* <DEDUP_REMOVED lines=12> */
.L_x_111:
[----:B------:R-:W-:Y:S05]  /*5350*/  BSYNC B1 ;  /* 0x0000000000017941 */ /* 0x000fea0003800000 */
.L_x_110:
        /* <DEDUP_REMOVED lines=12> */
.L_x_113:
[----:B------:R-:W-:Y:S05]  /*5420*/  BSYNC B1 ;  /* 0x0000000000017941 */ /* 0x000fea0003800000 */
.L_x_112:
        /* <DEDUP_REMOVED lines=12> */
.L_x_115:
[----:B------:R-:W-:Y:S05]  /*54f0*/  BSYNC B1 ;  /* 0x0000000000017941 */ /* 0x000fea0003800000 */
.L_x_114:
        /* <DEDUP_REMOVED lines=12> */
.L_x_117:
[----:B------:R-:W-:Y:S05]  /*55c0*/  BSYNC B1 ;  /* 0x0000000000017941 */ /* 0x000fea0003800000 */
.L_x_116:
        /* <DEDUP_REMOVED lines=12> */
.L_x_119:
[----:B------:R-:W-:Y:S05]  /*5690*/  BSYNC B1 ;  /* 0x0000000000017941 */ /* 0x000fea0003800000 */
.L_x_118:
        /* <DEDUP_REMOVED lines=12> */
.L_x_121:
[----:B------:R-:W-:Y:S05]  /*5760*/  BSYNC B1 ;  /* 0x0000000000017941 */ /* 0x000fea0003800000 */
.L_x_120:
        /* <DEDUP_REMOVED lines=12> */
.L_x_123:
[----:B------:R-:W-:Y:S05]  /*5830*/  BSYNC B1 ;  /* 0x0000000000017941 */ /* 0x000fea0003800000 */
.L_x_122:
        /* <DEDUP_REMOVED lines=12> */
.L_x_125:
[----:B------:R-:W-:Y:S05]  /*5900*/  BSYNC B1 ;  /* 0x0000000000017941 */ /* 0x000fea0003800000 */
.L_x_124:
        /* <DEDUP_REMOVED lines=12> */
.L_x_127:
[----:B------:R-:W-:Y:S05]  /*59d0*/  BSYNC B1 ;  /* 0x0000000000017941 */ /* 0x000fea0003800000 */
.L_x_126:
        /* <DEDUP_REMOVED lines=12> */
.L_x_129:
[----:B------:R-:W-:Y:S05]  /*5aa0*/  BSYNC B1 ;  /* 0x0000000000017941 */ /* 0x000fea0003800000 */
.L_x_128:
        /* <DEDUP_REMOVED lines=12> */
.L_x_131:
[----:B------:R-:W-:Y:S05]  /*5b70*/  BSYNC B1 ;  /* 0x0000000000017941 */ /* 0x000fea0003800000 */
.L_x_130:
        /* <DEDUP_REMOVED lines=12> */
.L_x_133:
[----:B------:R-:W-:Y:S05]  /*5c40*/  BSYNC B1 ;  /* 0x0000000000017941 */ /* 0x000fea0003800000 */
.L_x_132:
        /* <DEDUP_REMOVED lines=12> */
.L_x_135:
[----:B------:R-:W-:Y:S05]  /*5d10*/  BSYNC B1 ;  /* 0x0000000000017941 */ /* 0x000fea0003800000 */
.L_x_134:
        /* <DEDUP_REMOVED lines=12> */
.L_x_137:
[----:B------:R-:W-:Y:S05]  /*5de0*/  BSYNC B1 ;  /* 0x0000000000017941 */ /* 0x000fea0003800000 */
.L_x_136:
        /* <DEDUP_REMOVED lines=12> */
.L_x_139:
[----:B------:R-:W-:Y:S05]  /*5eb0*/  BSYNC B1 ;  /* 0x0000000000017941 */ /* 0x000fea0003800000 */
.L_x_138:
        /* <DEDUP_REMOVED lines=12> */
.L_x_141:
[----:B------:R-:W-:Y:S05]  /*5f80*/  BSYNC B1 ;  /* 0x0000000000017941 */ /* 0x000fea0003800000 */
.L_x_140:
        /* <DEDUP_REMOVED lines=12> */
.L_x_143:
[----:B------:R-:W-:Y:S05]  /*6050*/  BSYNC B1 ;  /* 0x0000000000017941 */ /* 0x000fea0003800000 */
.L_x_142:
        /* <DEDUP_REMOVED lines=12> */
.L_x_145:
[----:B------:R-:W-:Y:S05]  /*6120*/  BSYNC B1 ;  /* 0x0000000000017941 */ /* 0x000fea0003800000 */
.L_x_144:
        /* <DEDUP_REMOVED lines=12> */
.L_x_147:
[----:B------:R-:W-:Y:S05]  /*61f0*/  BSYNC B1 ;  /* 0x0000000000017941 */ /* 0x000fea0003800000 */
.L_x_146:
        /* <DEDUP_REMOVED lines=12> */
.L_x_149:
[----:B------:R-:W-:Y:S05]  /*62c0*/  BSYNC B1 ;  /* 0x0000000000017941 */ /* 0x000fea0003800000 */
.L_x_148:
        /* <DEDUP_REMOVED lines=12> */
.L_x_151:
[----:B------:R-:W-:Y:S05]  /*6390*/  BSYNC B1 ;  /* 0x0000000000017941 */ /* 0x000fea0003800000 */
.L_x_150:
        /* <DEDUP_REMOVED lines=12> */
.L_x_153:
[----:B------:R-:W-:Y:S05]  /*6460*/  BSYNC B1 ;  /* 0x0000000000017941 */ /* 0x000fea0003800000 */
.L_x_152:
        /* <DEDUP_REMOVED lines=12> */
.L_x_155:
[----:B------:R-:W-:Y:S05]  /*6530*/  BSYNC B1 ;  /* 0x0000000000017941 */ /* 0x000fea0003800000 */
.L_x_154:
        /* <DEDUP_REMOVED lines=12> */
.L_x_157:
[----:B------:R-:W-:Y:S05]  /*6600*/  BSYNC B1 ;  /* 0x0000000000017941 */ /* 0x000fea0003800000 */
.L_x_156:
        /* <DEDUP_REMOVED lines=12> */
.L_x_159:
[----:B------:R-:W-:Y:S05]  /*66d0*/  BSYNC B1 ;  /* 0x0000000000017941 */ /* 0x000fea0003800000 */
.L_x_158:
[----:B-----5:R-:W-:Y:S01]  /*66e0*/  LOP3.LUT R26, R26, 0xff, RZ, 0xc0, !PT ;  /* 0x000000ff1a1a7812 */ /* 0x020fe200078ec0ff */
[----:B------:R-:W-:Y:S01]  /*66f0*/  BSSY B1, `(.L_x_160) ;  /* 0x000000b000017945 */ /* 0x000fe20003800000 */
[----:B------:R-:W-:Y:S02]  /*6700*/  ISETP.LT.OR P0, PT, R6, 0x7a, !P0 ;  /* 0x0000007a0600780c */ /* 0x000fe40004701670 */
[----:B------:R-:W-:-:S05]  /*6710*/  F2FP.F16.E5M2.UNPACK_B R26, R26 ;  /* 0x0000001aff1a723e */ /* 0x000fca00020004ff */
[----:B----4-:R-:W-:-:S05]  /*6720*/  HADD2.F32 R27, -RZ, R26.H0_H0 ;  /* 0x2000001aff1b7230 */ /* 0x010fca0000004100 */
[----:B------:R-:W-:-:S04]  /*6730*/  FMUL R26, R27, R12 ;  /* 0x0000000c1b1a7220 */ /* 0x000fc80000400000 */
[----:B------:R-:W-:Y:S01]  /*6740*/  FFMA R26, R21, R10, R26 ;  /* 0x0000000a151a7223 */ /* 0x000fe2000000001a */
[----:B------:R-:W-:-:S04]  /*6750*/  PRMT R21, RZ, 0x7610, R21 ;  /* 0x00007610ff157816 */ /* 0x000fc80000000015 */
[----:B------:R-:W-:-:S05]  /*6760*/  F2FP.SATFINITE.E5M2.F32.PACK_AB_MERGE_C R27, RZ, R26, RZ ;  /* 0x0000001aff1b723e */ /* 0x000fca00048060ff */
[----:B------:R4:W-:Y:S01]  /*6770*/  @!P4 STG.E.U8 desc[UR18][R18.64+0x78], R27 ;  /* 0x0000781b1200c986 */ /* 0x0009e2000c101112 */
[----:B------:R-:W-:Y:S05]  /*6780*/  @P0 BRA `(.L_x_161) ;  /* 0x0000000000040947 */ /* 0x000fea0003800000 */
[----:B------:R0:W5:Y:S02]  /*6790*/  LDG.E.U8 R21, desc[UR18][R4.64+0x79] ;  /* 0x0000791204157981 */ /* 0x000164000c1e1100 */
.L_x_161:
[----:B------:R-:W-:Y:S05]  /*67a0*/  BSYNC B1 ;  /* 0x0000000000017941 */ /* 0x000fea0003800000 */
.L_x_160:
[----:B-----5:R-:W-:Y:S01]  /*67b0*/  LOP3.LUT R21, R21, 0xff, RZ, 0xc0, !PT ;  /* 0x000000ff15157812 */ /* 0x020fe200078ec0ff */
[----:B------:R-:W-:Y:S01]  /*67c0*/  BSSY B1, `(.L_x_162) ;  /* 0x000000b000017945 */ /* 0x000fe20003800000 */
[----:B------:R-:W-:Y:S02]  /*67d0*/  ISETP.LT.OR P3, PT, R6, 0x79, !P1 ;  /* 0x000000790600780c */ /* 0x000fe40004f61670 */
[----:B------:R-:W-:Y:S02]  /*67e0*/  F2FP.F16.E5M2.UNPACK_B R21, R21 ;  /* 0x00000015ff15723e */ /* 0x000fe400020004ff */
[----:B0-2---:R-:W-:-:S03]  /*67f0*/  PRMT R4, RZ, 0x7610, R4 ;  /* 0x00007610ff047816 */ /* 0x005fc60000000004 */
[----:B------:R-:W-:-:S05]  /*6800*/  HADD2.F32 R21, -RZ, R21.H0_H0 ;  /* 0x20000015ff157230 */ /* 0x000fca0000004100 */
[----:B------:R-:W-:-:S04]  /*6810*/  FMUL R21, R21, R12 ;  /* 0x0000000c15157220 */ /* 0x000fc80000400000 */
[----:B------:R-:W-:-:S05]  /*6820*/  FFMA R21, R20, R10, R21 ;  /* 0x0000000a14157223 */ /* 0x000fca0000000015 */
[----:B------:R-:W-:-:S05]  /*6830*/  F2FP.SATFINITE.E5M2.F32.PACK_AB_MERGE_C R21, RZ, R21, RZ ;  /* 0x00000015ff15723e */ /* 0x000fca00048060ff */
[----:B------:R0:W-:Y:S01]  /*6840*/  @!P0 STG.E.U8 desc[UR18][R18.64+0x79], R21 ;  /* 0x0000791512008986 */ /* 0x0001e2000c101112 */
[----:B------:R-:W-:Y:S05]  /*6850*/  @P3 BRA `(.L_x_163) ;  /* 0x0000000000043947 */ /* 0x000fea0003800000 */
[----:B------:R2:W5:Y:S02]  /*6860*/  LDG.E.U8 R4, desc[UR18][R24.64+0x78] ;  /* 0x0000781218047981 */ /* 0x000564000c1e1100 */
.L_x_163:
[----:B------:R-:W-:Y:S05]  /*6870*/  BSYNC B1 ;  /* 0x0000000000017941 */ /* 0x000fea0003800000 */
.L_x_162:
        /* <DEDUP_REMOVED lines=12> */
.L_x_165:
[----:B------:R-:W-:Y:S05]  /*6940*/  BSYNC B1 ;  /* 0x0000000000017941 */ /* 0x000fea0003800000 */
.L_x_164:
[----:B------:R-:W-:Y:S05]  /*6950*/  @P1 BRA `(.L_x_166) ;  /* 0x0000001000281947 */ /* 0x000fea0003800000 */
[----:B-----5:R-:W-:-:S04]  /*6960*/  LOP3.LUT R4, R4, 0xff, RZ, 0xc0, !PT ;  /* 0x000000ff04047812 */ /* 0x020fc800078ec0ff */
[----:B------:R-:W-:-:S05]  /*6970*/  F2FP.F16.E5M2.UNPACK_B R4, R4 ;  /* 0x00000004ff04723e */ /* 0x000fca00020004ff */
[----:B0-----:R-:W-:-:S05]  /*6980*/  HADD2.F32 R5, -RZ, R4.H0_H0 ;  /* 0x20000004ff057230 */ /* 0x001fca0000004100 */
[----:B------:R-:W-:-:S04]  /*6990*/  FMUL R5, R5, R12 ;  /* 0x0000000c05057220 */ /* 0x000fc80000400000 */
[----:B------:R-:W-:-:S05]  /*69a0*/  FFMA R5, R22, R10, R5 ;  /* 0x0000000a16057223 */ /* 0x000fca0000000005 */
[----:B------:R-:W-:-:S05]  /*69b0*/  F2FP.SATFINITE.E5M2.F32.PACK_AB_MERGE_C R5, RZ, R5, RZ ;  /* 0x00000005ff05723e */ /* 0x000fca00048060ff */
[----:B------:R0:W-:Y:S01]  /*69c0*/  STG.E.U8 desc[UR18][R16.64+0x79], R5 ;  /* 0x0000790510007986 */ /* 0x0001e2000c101112 */
[----:B------:R-:W-:Y:S05]  /*69d0*/  BRA `(.L_x_166) ;  /* 0x0000001000087947 */ /* 0x000fea0003800000 */
.L_x_37:
[----:B------:R-:W-:Y:S01]  /*69e0*/  ISETP.GE.AND P1, PT, R30, 0x1, PT ;  /* 0x000000011e00780c */ /* 0x000fe20003f26270 */
[-C--:B------:R-:W-:Y:S01]  /*69f0*/  FMUL R149, R149, R10.reuse ;  /* 0x0000000a95957220 */ /* 0x080fe20000400000 */
[-C--:B------:R-:W-:Y:S01]  /*6a00*/  FMUL R144, R144, R10.reuse ;  /* 0x0000000a90907220 */ /* 0x080fe20000400000 */
[----:B------:R-:W-:Y:S01]  /*6a10*/  ISETP.GE.AND P0, PT, R30, 0x9, PT ;  /* 0x000000091e00780c */ /* 0x000fe20003f06270 */
[-C--:B------:R-:W-:Y:S01]  /*6a20*/  FMUL R147, R147, R10.reuse ;  /* 0x0000000a93937220 */ /* 0x080fe20000400000 */
[----:B------:R-:W-:Y:S01]  /*6a30*/  ISETP.LT.OR P4, PT, R6, 0x1, !P1 ;  /* 0x000000010600780c */ /* 0x000fe20004f81670 */
[-C--:B------:R-:W-:Y:S01]  /*6a40*/  FMUL R142, R142, R10.reuse ;  /* 0x0000000a8e8e7220 */ /* 0x080fe20000400000 */
[----:B------:R-:W-:Y:S01]  /*6a50*/  ISETP.LT.OR P5, PT, R6, 0x2, !P1 ;  /* 0x000000020600780c */ /* 0x000fe20004fa1670 */
[-C--:B------:R-:W-:Y:S01]  /*6a60*/  FMUL R145, R145, R10.reuse ;  /* 0x0000000a91917220 */ /* 0x080fe20000400000 */
[----:B------:R-:W-:Y:S01]  /*6a70*/  F2FP.SATFINITE.E5M2.F32.PACK_AB_MERGE_C R149, RZ, R149, RZ ;  /* 0x00000095ff95723e */ /* 0x000fe200048060ff */
[----:B------:R-:W-:Y:S01]  /*6a80*/  FMUL R140, R140, R10 ;  /* 0x0000000a8c8c7220 */ /* 0x000fe20000400000 */
[----:B------:R-:W-:Y:S01]  /*6a90*/  F2FP.SATFINITE.E5M2.F32.PACK_AB_MERGE_C R5, RZ, R144, RZ ;  /* 0x00000090ff05723e */ /* 0x000fe200048060ff */
[-C--:B------:R-:W-:Y:S01]  /*6aa0*/  FMUL R143, R143, R10.reuse ;  /* 0x0000000a8f8f7220 */ /* 0x080fe20000400000 */
[----:B------:R-:W-:Y:S01]  /*6ab0*/  ISETP.LT.OR P3, PT, R6, 0x1, !P0 ;  /* 0x000000010600780c */ /* 0x000fe20004761670 */
[-C--:B------:R-:W-:Y:S01]  /*6ac0*/  FMUL R138, R138, R10.reuse ;  /* 0x0000000a8a8a7220 */ /* 0x080fe20000400000 */
[C---:B------:R-:W-:Y:S01]  /*6ad0*/  ISETP.LT.OR P6, PT, R6.reuse, 0xa, !P1 ;  /* 0x0000000a0600780c */ /* 0x040fe20004fc1670 */
[-C--:B------:R-:W-:Y:S01]  /*6ae0*/  FMUL R141, R141, R10.reuse ;  /* 0x0000000a8d8d7220 */ /* 0x080fe20000400000 */
[----:B------:R-:W-:Y:S01]  /*6af0*/  F2FP.SATFINITE.E5M2.F32.PACK_AB_MERGE_C R147, RZ, R147, RZ ;  /* 0x00000093ff93723e */ /* 0x000fe200048060ff */
[----:B------:R-:W-:Y:S01]  /*6b00*/  @!P4 STG.E.U8 desc[UR18][R18.64], R149 ;  /* 0x000000951200c986 */ /* 0x000fe2000c101112 */
[----:B------:R-:W-:Y:S01]  /*6b10*/  ISETP.LT.OR P4, PT, R6, 0x2, !P0 ;  /* 0x000000020600780c */ /* 0x000fe20004781670 */
[----:B------:R-:W-:Y:S01]  /*6b20*/  FMUL R136, R136, R10 ;  /* 0x0000000a88887220 */ /* 0x000fe20000400000 */
[----:B------:R-:W-:Y:S01]  /*6b30*/  F2FP.SATFINITE.E5M2.F32.PACK_AB_MERGE_C R25, RZ, R142, RZ ;  /* 0x0000008eff19723e */ /* 0x000fe200048060ff */
[----:B------:R0:W-:Y:S01]  /*6b40*/  @!P5 STG.E.U8 desc[UR18][R18.64+0x1], R5 ;  /* 0x000001051200d986 */ /* 0x0001e2000c101112 */
[C---:B------:R-:W-:Y:S01]  /*6b50*/  ISETP.LT.OR P5, PT, R6.reuse, 0x9, !P1 ;  /* 0x000000090600780c */ /* 0x040fe20004fa1670 */
[-C--:B------:R-:W-:Y:S01]  /*6b60*/  FMUL R139, R139, R10.reuse ;  /* 0x0000000a8b8b7220 */ /* 0x080fe20000400000 */
[----:B------:R-:W-:Y:S01]  /*6b70*/  F2FP.SATFINITE.E5M2.F32.PACK_AB_MERGE_C R145, RZ, R145, RZ ;  /* 0x00000091ff91723e */ /* 0x000fe200048060ff */
[----:B------:R-:W-:Y:S01]  /*6b80*/  @!P3 STG.E.U8 desc[UR18][R16.64], R147 ;  /* 0x000000931000b986 */ /* 0x000fe2000c101112 */
[----:B------:R-:W-:Y:S01]  /*6b90*/  ISETP.LT.OR P3, PT, R6, 0x9, !P0 ;  /* 0x000000090600780c */ /* 0x000fe20004761670 */
[-C--:B------:R-:W-:Y:S01]  /*6ba0*/  FMUL R134, R134, R10.reuse ;  /* 0x0000000a86867220 */ /* 0x080fe20000400000 */
[----:B------:R-:W-:Y:S01]  /*6bb0*/  F2FP.SATFINITE.E5M2.F32.PACK_AB_MERGE_C R143, RZ, R143, RZ ;  /* 0x0000008fff8f723e */ /* 0x000fe200048060ff */
[-C--:B------:R-:W-:Y:S01]  /*6bc0*/  FMUL R137, R137, R10.reuse ;  /* 0x0000000a89897220 */ /* 0x080fe20000400000 */
[----:B------:R-:W-:Y:S01]  /*6bd0*/  F2FP.SATFINITE.E5M2.F32.PACK_AB_MERGE_C R141, RZ, R141, RZ ;  /* 0x0000008dff8d723e */ /* 0x000fe200048060ff */
[----:B------:R1:W-:Y:S01]  /*6be0*/  @!P4 STG.E.U8 desc[UR18][R16.64+0x1], R25 ;  /* 0x000001191000c986 */ /* 0x0003e2000c101112 */
[----:B------:R-:W-:Y:S01]  /*6bf0*/  ISETP.LT.OR P4, PT, R6, 0xa, !P0 ;  /* 0x0000000a0600780c */ /* 0x000fe20004781670 */
[----:B------:R-:W-:Y:S01]  /*6c00*/  FMUL R132, R132, R10 ;  /* 0x0000000a84847220 */ /* 0x000fe20000400000 */
[----:B0-----:R-:W-:Y:S01]  /*6c10*/  F2FP.SATFINITE.E5M2.F32.PACK_AB_MERGE_C R5, RZ, R140, RZ ;  /* 0x0000008cff05723e */ /* 0x001fe200048060ff */
[----:B------:R-:W-:Y:S01]  /*6c20*/  @!P5 STG.E.U8 desc[UR18][R18.64+0x8], R145 ;  /* 0x000008911200d986 */ /* 0x000fe2000c101112 */
[C---:B------:R-:W-:Y:S01]  /*6c30*/  ISETP.LT.OR P5, PT, R6.reuse, 0x11, !P1 ;  /* 0x000000110600780c */ /* 0x040fe20004fa1670 */
[-C--:B------:R-:W-:Y:S01]  /*6c40*/  FMUL R135, R135, R10.reuse ;  /* 0x0000000a87877220 */ /* 0x080fe20000400000 */
[----:B------:R-:W-:Y:S01]  /*6c50*/  F2FP.SATFINITE.E5M2.F32.PACK_AB_MERGE_C R139, RZ, R139, RZ ;  /* 0x0000008bff8b723e */ /* 0x000fe200048060ff */
[----:B------:R0:W-:Y:S01]  /*6c60*/  @!P6 STG.E.U8 desc[UR18][R18.64+0x9], R5 ;  /* 0x000009051200e986 */ /* 0x0001e2000c101112 */
[----:B------:R-:W-:Y:S01]  /*6c70*/  ISETP.LT.OR P6, PT, R6, 0x12, !P1 ;  /* 0x000000120600780c */ /* 0x000fe20004fc1670 */
[----:B------:R-:W-:Y:S01]  /*6c80*/  FMUL R130, R130, R10 ;  /* 0x0000000a82827220 */ /* 0x000fe20000400000 */
[----:B------:R-:W-:Y:S01]  /*6c90*/  F2FP.SATFINITE.E5M2.F32.PACK_AB_MERGE_C R137, RZ, R137, RZ ;  /* 0x00000089ff89723e */ /* 0x000fe200048060ff */
[----:B------:R-:W-:Y:S01]  /*6ca0*/  @!P3 STG.E.U8 desc[UR18][R16.64+0x8], R143 ;  /* 0x0000088f1000b986 */ /* 0x000fe2000c101112 */
[----:B-1----:R-:W-:Y:S01]  /*6cb0*/  F2FP.SATFINITE.E5M2.F32.PACK_AB_MERGE_C R25, RZ, R138, RZ ;  /* 0x0000008aff19723e */ /* 0x002fe200048060ff */
[-C--:B------:R-:W-:Y:S01]  /*6cc0*/  FMUL R133, R133, R10.reuse ;  /* 0x0000000a85857220 */ /* 0x080fe20000400000 */
[----:B------:R-:W-:Y:S01]  /*6cd0*/  ISETP.LT.OR P3, PT, R6, 0x11, !P0 ;  /* 0x000000110600780c */ /* 0x000fe20004761670 */
[-C--:B------:R-:W-:Y:S01]  /*6ce0*/  FMUL R128, R128, R10.reuse ;  /* 0x0000000a80807220 */ /* 0x080fe20000400000 */
[----:B------:R-:W-:Y:S01]  /*6cf0*/  F2FP.SATFINITE.E5M2.F32.PACK_AB_MERGE_C R135, RZ, R135, RZ ;  /* 0x00000087ff87723e */ /* 0x000fe200048060ff */
[----:B------:R1:W-:Y:S01]  /*6d00*/  @!P4 STG.E.U8 desc[UR18][R16.64+0x9], R25 ;  /* 0x000009191000c986 */ /* 0x0003e2000c101112 */
[C---:B------:R-:W-:Y:S01]  /*6d10*/  ISETP.LT.OR P4, PT, R6.reuse, 0x12, !P0 ;  /* 0x000000120600780c */ /* 0x040fe20004781670 */
[----:B------:R-:W-:Y:S01]  /*6d20*/  FMUL R131, R131, R10 ;  /* 0x0000000a83837220 */ /* 0x000fe20000400000 */
[----:B0-----:R-:W-:Y:S01]  /*6d30*/  F2FP.SATFINITE.E5M2.F32.PACK_AB_MERGE_C R5, RZ, R136, RZ ;  /* 0x00000088ff05723e */ /* 0x001fe200048060ff */
[----:B------:R-:W-:Y:S01]  /*6d40*/  @!P5 STG.E.U8 desc[UR18][R18.64+0x10], R141 ;  /* 0x0000108d1200d986 */ /* 0x000fe2000c101112 */
[----:B------:R-:W-:Y:S01]  /*6d50*/  ISETP.LT.OR P5, PT, R6, 0x19, !P1 ;  /* 0x000000190600780c */ /* 0x000fe20004fa1670 */
[-C--:B------:R-:W-:Y:S01]  /*6d60*/  FMUL R126, R126, R10.reuse ;  /* 0x0000000a7e7e7220 */ /* 0x080fe20000400000 */
[----:B------:R-:W-:Y:S01]  /*6d70*/  F2FP.SATFINITE.E5M2.F32.PACK_AB_MERGE_C R133, RZ, R133, RZ ;  /* 0x00000085ff85723e */ /* 0x000fe200048060ff */
[----:B------:R0:W-:Y:S01]  /*6d80*/  @!P6 STG.E.U8 desc[UR18][R18.64+0x11], R5 ;  /* 0x000011051200e986 */ /* 0x0001e2000c101112 */
[----:B------:R-:W-:Y:S01]  /*6d90*/  ISETP.LT.OR P6, PT, R6, 0x1a, !P1 ;  /* 0x0000001a0600780c */ /* 0x000fe20004fc1670 */
[-C--:B------:R-:W-:Y:S01]  /*6da0*/  FMUL R129, R129, R10.reuse ;  /* 0x0000000a81817220 */ /* 0x080fe20000400000 */
[----:B------:R-:W-:Y:S01]  /*6db0*/  FMUL R124, R124, R10 ;  /* 0x0000000a7c7c7220 */ /* 0x000fe20000400000 */
[----:B-1----:R-:W-:Y:S01]  /*6dc0*/  F2FP.SATFINITE.E5M2.F32.PACK_AB_MERGE_C R25, RZ, R134, RZ ;  /* 0x00000086ff19723e */ /* 0x002fe200048060ff */
[----:B------:R-:W-:Y:S01]  /*6dd0*/  @!P3 STG.E.U8 desc[UR18][R16.64+0x10], R139 ;  /* 0x0000108b1000b986 */ /* 0x000fe2000c101112 */
[C---:B------:R-:W-:Y:S01]  /*6de0*/  ISETP.LT.OR P3, PT, R6.reuse, 0x19, !P0 ;  /* 0x000000190600780c */ /* 0x040fe20004761670 */
        /* <DEDUP_REMOVED lines=37> */
[-C--:B------:R-:W-:Y:S01]  /*7040*/  FMUL R112, R112, R10.reuse ;  /* 0x0000000a70707220 */ /* 0x080fe20000400000 */
        /* <DEDUP_REMOVED lines=81> */
[C---:B------:R-:W-:Y:S01]  /*7560*/  ISETP.LT.OR P6, PT, R6.reuse, 0x52, !P1 ;  /* 0x000000520600780c */ /* 0x040fe20004fc1670 */
        /* <DEDUP_REMOVED lines=22> */
[----:B------:R-:W-:-:S02]  /*76d0*/  ISETP.LT.OR P3, PT, R6, 0x59, !P0 ;  /* 0x000000590600780c */ /* 0x000fc40004761670 */
[----:B------:R-:W-:Y:S01]  /*76e0*/  F2FP.SATFINITE.E5M2.F32.PACK_AB_MERGE_C R91, RZ, R91, RZ ;  /* 0x0000005bff5b723e */ /* 0x000fe200048060ff */
[----:B------:R1:W-:Y:S01]  /*76f0*/  @!P4 STG.E.U8 desc[UR18][R16.64+0x51], R25 ;  /* 0x000051191000c986 */ /* 0x0003e2000c101112 */
[C---:B------:R-:W-:Y:S02]  /*7700*/  ISETP.LT.OR P4, PT, R6.reuse, 0x5a, !P0 ;  /* 0x0000005a0600780c */ /* 0x040fe40004781670 */
[----:B0-----:R-:W-:Y:S01]  /*7710*/  F2FP.SATFINITE.E5M2.F32.PACK_AB_MERGE_C R5, RZ, R100, RZ ;  /* 0x00000064ff05723e */ /* 0x001fe200048060ff */
[----:B------:R-:W-:Y:S01]  /*7720*/  @!P5 STG.E.U8 desc[UR18][R18.64+0x58], R105 ;  /* 0x000058691200d986 */ /* 0x000fe2000c101112 */
[C---:B------:R-:W-:Y:S02]  /*7730*/  ISETP.LT.OR P5, PT, R6.reuse, 0x61, !P1 ;  /* 0x000000610600780c */ /* 0x040fe40004fa1670 */
[----:B------:R-:W-:Y:S01]  /*7740*/  F2FP.SATFINITE.E5M2.F32.PACK_AB_MERGE_C R21, RZ, R21, RZ ;  /* 0x00000015ff15723e */ /* 0x000fe200048060ff */
[----:B------:R0:W-:Y:S01]  /*7750*/  @!P6 STG.E.U8 desc[UR18][R18.64+0x59], R5 ;  /* 0x000059051200e986 */ /* 0x0001e2000c101112 */
[----:B------:R-:W-:-:S02]  /*7760*/  ISETP.LT.OR P6, PT, R6, 0x62, !P1 ;  /* 0x000000620600780c */ /* 0x000fc40004fc1670 */
[----:B------:R-:W-:Y:S01]  /*7770*/  F2FP.SATFINITE.E5M2.F32.PACK_AB_MERGE_C R23, RZ, R23, RZ ;  /* 0x00000017ff17723e */ /* 0x000fe200048060ff */
[----:B------:R-:W-:Y:S01]  /*7780*/  @!P3 STG.E.U8 desc[UR18][R16.64+0x58], R103 ;  /* 0x000058671000b986 */ /* 0x000fe2000c101112 */
[----:B-1----:R-:W-:Y:S02]  /*7790*/  F2FP.SATFINITE.E5M2.F32.PACK_AB_MERGE_C R25, RZ, R98, RZ ;  /* 0x00000062ff19723e */ /* 0x002fe400048060ff */
[C---:B------:R-:W-:Y:S02]  /*77a0*/  ISETP.LT.OR P3, PT, R6.reuse, 0x61, !P0 ;  /* 0x000000610600780c */ /* 0x040fe40004761670 */
[----:B------:R-:W-:Y:S01]  /*77b0*/  F2FP.SATFINITE.E5M2.F32.PACK_AB_MERGE_C R27, RZ, R22, RZ ;  /* 0x00000016ff1b723e */ /* 0x000fe200048060ff */
[----:B------:R1:W-:Y:S01]  /*77c0*/  @!P4 STG.E.U8 desc[UR18][R16.64+0x59], R25 ;  /* 0x000059191000c986 */ /* 0x0003e2000c101112 */
[C---:B------:R-:W-:Y:S02]  /*77d0*/  ISETP.LT.OR P4, PT, R6.reuse, 0x62, !P0 ;  /* 0x000000620600780c */ /* 0x040fe40004781670 */
[----:B0-----:R-:W-:Y:S01]  /*77e0*/  F2FP.SATFINITE.E5M2.F32.PACK_AB_MERGE_C R5, RZ, R96, RZ ;  /* 0x00000060ff05723e */ /* 0x001fe200048060ff */
[----:B------:R-:W-:Y:S01]  /*77f0*/  @!P5 STG.E.U8 desc[UR18][R18.64+0x60], R101 ;  /* 0x000060651200d986 */ /* 0x000fe2000c101112 */
[----:B------:R-:W-:-:S03]  /*7800*/  ISETP.LT.OR P5, PT, R6, 0x69, !P1 ;  /* 0x000000690600780c */ /* 0x000fc60004fa1670 */
[----:B------:R0:W-:Y:S01]  /*7810*/  @!P6 STG.E.U8 desc[UR18][R18.64+0x61], R5 ;  /* 0x000061051200e986 */ /* 0x0001e2000c101112 */
[C---:B------:R-:W-:Y:S02]  /*7820*/  ISETP.LT.OR P6, PT, R6.reuse, 0x6a, !P1 ;  /* 0x0000006a0600780c */ /* 0x040fe40004fc1670 */
[----:B-1----:R-:W-:Y:S01]  /*7830*/  F2FP.SATFINITE.E5M2.F32.PACK_AB_MERGE_C R25, RZ, R94, RZ ;  /* 0x0000005eff19723e */ /* 0x002fe200048060ff */
[----:B------:R-:W-:Y:S01]  /*7840*/  @!P3 STG.E.U8 desc[UR18][R16.64+0x60], R99 ;  /* 0x000060631000b986 */ /* 0x000fe2000c101112 */
[----:B------:R-:W-:-:S03]  /*7850*/  ISETP.LT.OR P3, PT, R6, 0x69, !P0 ;  /* 0x000000690600780c */ /* 0x000fc60004761670 */
        /* <DEDUP_REMOVED lines=12> */
[C---:B------:R-:W-:Y:S01]  /*7920*/  ISETP.LT.OR P1, PT, R6.reuse, 0x7a, !P1 ;  /* 0x0000007a0600780c */ /* 0x040fe20004f21670 */
[----:B------:R2:W-:Y:S01]  /*7930*/  @!P5 STG.E.U8 desc[UR18][R18.64+0x70], R93 ;  /* 0x0000705d1200d986 */ /* 0x0005e2000c101112 */
[C---:B------:R-:W-:Y:S02]  /*7940*/  ISETP.LT.OR P5, PT, R6.reuse, 0x72, !P0 ;  /* 0x000000720600780c */ /* 0x040fe400047a1670 */
[----:B0-----:R-:W-:Y:S01]  /*7950*/  F2FP.SATFINITE.E5M2.F32.PACK_AB_MERGE_C R5, RZ, R88, RZ ;  /* 0x00000058ff05723e */ /* 0x001fe200048060ff */
[----:B------:R2:W-:Y:S01]  /*7960*/  @!P6 STG.E.U8 desc[UR18][R18.64+0x71], R89 ;  /* 0x000071591200e986 */ /* 0x0005e2000c101112 */
[C---:B------:R-:W-:Y:S02]  /*7970*/  ISETP.LT.OR P6, PT, R6.reuse, 0x79, !P0 ;  /* 0x000000790600780c */ /* 0x040fe400047c1670 */
[----:B------:R-:W-:Y:S01]  /*7980*/  ISETP.LT.OR P0, PT, R6, 0x7a, !P0 ;  /* 0x0000007a0600780c */ /* 0x000fe20004701670 */
[----:B------:R2:W-:Y:S01]  /*7990*/  @!P3 STG.E.U8 desc[UR18][R16.64+0x70], R91 ;  /* 0x0000705b1000b986 */ /* 0x0005e2000c101112 */
[----:B-1----:R-:W-:-:S05]  /*79a0*/  F2FP.SATFINITE.E5M2.F32.PACK_AB_MERGE_C R25, RZ, R20, RZ ;  /* 0x00000014ff19723e */ /* 0x002fca00048060ff */
[----:B------:R2:W-:Y:S04]  /*79b0*/  @!P5 STG.E.U8 desc[UR18][R16.64+0x71], R5 ;  /* 0x000071051000d986 */ /* 0x0005e8000c101112 */
[----:B------:R2:W-:Y:S04]  /*79c0*/  @!P4 STG.E.U8 desc[UR18][R18.64+0x78], R21 ;  /* 0x000078151200c986 */ /* 0x0005e8000c101112 */
[----:B------:R2:W-:Y:S04]  /*79d0*/  @!P1 STG.E.U8 desc[UR18][R18.64+0x79], R25 ;  /* 0x0000791912009986 */ /* 0x0005e8000c101112 */
[----:B------:R2:W-:Y:S04]  /*79e0*/  @!P6 STG.E.U8 desc[UR18][R16.64+0x78], R23 ;  /* 0x000078171000e986 */ /* 0x0005e8000c101112 */
[----:B------:R2:W-:Y:S02]  /*79f0*/  @!P0 STG.E.U8 desc[UR18][R16.64+0x79], R27 ;  /* 0x0000791b10008986 */ /* 0x0005e4000c101112 */
.L_x_166:
[----:B------:R-:W-:Y:S05]  /*7a00*/  BSYNC B0 ;  /* 0x0000000000007941 */ /* 0x000fea0003800000 */
.L_x_36:
[C---:B------:R-:W-:Y:S01]  /*7a10*/  LEA R2, P0, R8.reuse, R2, 0x1 ;  /* 0x0000000208027211 */ /* 0x040fe200078008ff */
[----:B------:R-:W-:Y:S01]  /*7a20*/  ULDC.64 UR6, c[0x0][0x650] ;  /* 0x0001940000067ab9 */ /* 0x000fe20000000a00 */
[----:B-----5:R-:W-:Y:S01]  /*7a30*/  IMAD.U32 R4, RZ, RZ, UR16 ;  /* 0x00000010ff047e24 */ /* 0x020fe2000f8e00ff */
[----:B0-2---:R-:W-:Y:S01]  /*7a40*/  PRMT R16, RZ, 0x7610, R16 ;  /* 0x00007610ff107816 */ /* 0x005fe20000000010 */
[----:B------:R-:W-:Y:S01]  /*7a50*/  IMAD.MOV.U32 R6, RZ, RZ, -0x1 ;  /* 0xffffffffff067424 */ /* 0x000fe200078e00ff */
[----:B------:R-:W-:Y:S01]  /*7a60*/  LEA.HI.X R3, R8, R3, R0, 0x1, P0 ;  /* 0x0000000308037211 */ /* 0x000fe200000f0c00 */
[----:B------:R0:W-:Y:S01]  /*7a70*/  SYNCS.ARRIVE.TRANS64.A1T0 RZ, [R4+UR22], RZ ;  /* 0x000000ff04ff79a7 */ /* 0x0001e20008100016 */
[----:B------:R-:W-:Y:S01]  /*7a80*/  ISETP.GE.U32.AND P0, PT, R2, UR6, PT ;  /* 0x0000000602007c0c */ /* 0x000fe2000bf06070 */
[----:B------:R-:W-:-:S03]  /*7a90*/  IMAD.MOV.U32 R5, RZ, RZ, -0x1 ;  /* 0xffffffffff057424 */ /* 0x000fc600078e00ff */
[----:B------:R-:W-:Y:S01]  /*7aa0*/  ISETP.GE.U32.AND.EX P0, PT, R3, UR7, PT, P0 ;  /* 0x0000000703007c0c */ /* 0x000fe2000bf06100 */
[----:B0-----:R-:W-:-:S12]  /*7ab0*/  IMAD.MOV.U32 R4, RZ, RZ, -0x1 ;  /* 0xffffffffff047424 */ /* 0x001fd800078e00ff */
[----:B------:R-:W-:Y:S05]  /*7ac0*/  @P0 BRA `(.L_x_167) ;  /* 0x0000000400600947 */ /* 0x000fea0003800000 */
[----:B------:R-:W0:Y:S01]  /*7ad0*/  S2R R26, SR_CTAID.X ;  /* 0x00000000001a7919 */ /* 0x000e220000002500 */
[----:B------:R-:W2:Y:S01]  /*7ae0*/  LDC.64 R20, c[0x0][0x628] ;  /* 0x00018a00ff147b82 */ /* 0x000ea20000000a00 */
[----:B------:R-:W-:Y:S01]  /*7af0*/  ULDC UR6, c[0x0][0x150] ;  /* 0x0000540000067ab9 */ /* 0x000fe20000000800 */
[----:B-1--4-:R-:W-:Y:S01]  /*7b00*/  IMAD.MOV.U32 R18, RZ, RZ, R2 ;  /* 0x000000ffff127224 */ /* 0x012fe200078e0002 */
[----:B------:R-:W1:Y:S01]  /*7b10*/  S2R R28, SR_CTAID.Y ;  /* 0x00000000001c7919 */ /* 0x000e620000002600 */
[----:B------:R-:W-:-:S04]  /*7b20*/  IMAD.MOV.U32 R19, RZ, RZ, R3 ;  /* 0x000000ffff137224 */ /* 0x000fc800078e0003 */
[----:B------:R-:W4:Y:S08]  /*7b30*/  LDC R29, c[0x0][0x144] ;  /* 0x00005100ff1d7b82 */ /* 0x000f300000000800 */
[----:B------:R-:W1:Y:S08]  /*7b40*/  LDC R6, c[0x0][0x630] ;  /* 0x00018c00ff067b82 */ /* 0x000e700000000800 */
[----:B---3--:R-:W3:Y:S01]  /*7b50*/  LDC.64 R24, c[0x0][0x620] ;  /* 0x00018800ff187b82 */ /* 0x008ee20000000a00 */
[----:B--2---:R-:W-:-:S04]  /*7b60*/  ISETP.NE.U32.AND P0, PT, R20, RZ, PT ;  /* 0x000000ff1400720c */ /* 0x004fc80003f05070 */
[----:B------:R-:W-:Y:S02]  /*7b70*/  ISETP.NE.AND.EX P0, PT, R21, RZ, PT, P0 ;  /* 0x000000ff1500720c */ /* 0x000fe40003f05300 */
[----:B0-----:R-:W-:-:S05]  /*7b80*/  I2FP.F32.U32 R4, R26 ;  /* 0x0000001a00047245 */ /* 0x001fca0000201000 */
[----:B------:R-:W-:-:S04]  /*7b90*/  FMUL R4, R4, UR6 ;  /* 0x0000000604047c20 */ /* 0x000fc80008400000 */
[----:B------:R0:W2:Y:S02]  /*7ba0*/  F2I.U32.TRUNC.NTZ R27, R4 ;  /* 0x00000004001b7305 */ /* 0x0000a4000020f000 */
[----:B-1--4-:R-:W-:Y:S05]  /*7bb0*/  @!P0 BRA `(.L_x_168) ;  /* 0x0000000000288947 */ /* 0x012fea0003800000 */
[----:B------:R-:W1:Y:S02]  /*7bc0*/  LDC R5, c[0x0][0x634] ;  /* 0x00018d00ff057b82 */ /* 0x000e640000000800 */
[----:B-1----:R-:W-:-:S05]  /*7bd0*/  IADD3 R19, P0, R2, R5, RZ ;  /* 0x0000000502137210 */ /* 0x002fca0007f1e0ff */
[----:B------:R-:W-:-:S04]  /*7be0*/  IMAD.X R23, RZ, RZ, R3, P0 ;  /* 0x000000ffff177224 */ /* 0x000fc800000e0603 */
[----:B0-----:R-:W-:-:S04]  /*7bf0*/  IMAD.WIDE.U32 R4, R23, R20, RZ ;  /* 0x0000001417047225 */ /* 0x001fc800078e00ff */
[----:B------:R-:W-:-:S04]  /*7c00*/  IMAD.WIDE.U32 R16, P0, R19, R21, R4 ;  /* 0x0000001513107225 */ /* 0x000fc80007800004 */
[----:B------:R-:W-:-:S04]  /*7c10*/  IMAD.WIDE.U32 R4, R19, R20, RZ ;  /* 0x0000001413047225 */ /* 0x000fc800078e00ff */
[----:B------:R-:W-:Y:S01]  /*7c20*/  IMAD.X R19, RZ, RZ, RZ, P0 ;  /* 0x000000ffff137224 */ /* 0x000fe200000e06ff */
[----:B------:R-:W-:Y:S01]  /*7c30*/  IADD3 RZ, P0, R5, R16, RZ ;  /* 0x0000001005ff7210 */ /* 0x000fe20007f1e0ff */
[----:B------:R-:W-:-:S04]  /*7c40*/  IMAD.MOV.U32 R18, RZ, RZ, R17 ;  /* 0x000000ffff127224 */ /* 0x000fc800078e0011 */
[----:B------:R-:W-:-:S08]  /*7c50*/  IMAD.WIDE.U32.X R18, R23, R21, R18, P0 ;  /* 0x0000001517127225 */ /* 0x000fd000000e0412 */
.L_x_168:
[-CC-:B------:R-:W-:Y:S01]  /*7c60*/  SHF.R.U64 R22, R18, R6.reuse, R19.reuse ;  /* 0x0000000612167219 */ /* 0x180fe20000001213 */
[----:B------:R-:W1:Y:S01]  /*7c70*/  LDC.64 R32, c[0x0][0x640] ;  /* 0x00019000ff207b82 */ /* 0x000e620000000a00 */
[----:B0-----:R-:W-:Y:S01]  /*7c80*/  SHF.R.U32.HI R4, RZ, R6, R19 ;  /* 0x00000006ff047219 */ /* 0x001fe20000011613 */
[----:B--2---:R-:W-:Y:S01]  /*7c90*/  IMAD.MOV R27, RZ, RZ, -R27 ;  /* 0x000000ffff1b7224 */ /* 0x004fe200078e0a1b */
[----:B------:R-:W-:Y:S01]  /*7ca0*/  IADD3 R17, P0, RZ, -R22, RZ ;  /* 0x80000016ff117210 */ /* 0x000fe20007f1e0ff */
[----:B------:R-:W-:Y:S01]  /*7cb0*/  ULDC UR6, c[0x0][0x154] ;  /* 0x0000550000067ab9 */ /* 0x000fe20000000800 */
[----:B------:R-:W-:Y:S02]  /*7cc0*/  IMAD.MOV.U32 R19, RZ, RZ, 0x1 ;  /* 0x00000001ff137424 */ /* 0x000fe400078e00ff */
[----:B------:R-:W-:Y:S01]  /*7cd0*/  IMAD R27, R29, R27, R26 ;  /* 0x0000001b1d1b7224 */ /* 0x000fe200078e021a */
[----:B------:R-:W0:Y:S01]  /*7ce0*/  LDC R16, c[0x0][0x618] ;  /* 0x00018600ff107b82 */ /* 0x000e220000000800 */
[----:B------:R-:W-:-:S04]  /*7cf0*/  IMAD.X R5, RZ, RZ, ~R4, P0 ;  /* 0x000000ffff057224 */ /* 0x000fc800000e0e04 */
[-C--:B---3--:R-:W-:Y:S02]  /*7d00*/  IMAD R6, R5, R24.reuse, RZ ;  /* 0x0000001805067224 */ /* 0x088fe400078e02ff */
[C---:B------:R-:W-:Y:S01]  /*7d10*/  IMAD.WIDE.U32 R4, R17.reuse, R24, R2 ;  /* 0x0000001811047225 */ /* 0x040fe200078e0002 */
[----:B------:R-:W2:Y:S03]  /*7d20*/  LDC R18, c[0x0][0x608] ;  /* 0x00018200ff127b82 */ /* 0x000ea60000000800 */
[----:B------:R-:W-:Y:S01]  /*7d30*/  IMAD R17, R17, R25, R6 ;  /* 0x0000001911117224 */ /* 0x000fe200078e0206 */
[----:B------:R-:W-:-:S03]  /*7d40*/  I2FP.F32.U32 R6, R28 ;  /* 0x0000001c00067245 */ /* 0x000fc60000201000 */
[----:B------:R-:W-:Y:S01]  /*7d50*/  IMAD.IADD R5, R5, 0x1, R17 ;  /* 0x0000000105057824 */ /* 0x000fe200078e0211 */
[----:B------:R-:W3:Y:S01]  /*7d60*/  LDC R30, c[0x0][0x658] ;  /* 0x00019600ff1e7b82 */ /* 0x000ee20000000800 */
[----:B-1----:R-:W-:Y:S01]  /*7d70*/  ISETP.NE.U32.AND P0, PT, R32, RZ, PT ;  /* 0x000000ff2000720c */ /* 0x002fe20003f05070 */
[----:B------:R-:W-:-:S03]  /*7d80*/  IMAD.MOV.U32 R17, RZ, RZ, -0x1 ;  /* 0xffffffffff117424 */ /* 0x000fc600078e00ff */
[----:B------:R-:W-:-:S03]  /*7d90*/  ISETP.NE.AND.EX P0, PT, R33, RZ, PT, P0 ;  /* 0x000000ff2100720c */ /* 0x000fc60003f05300 */
[----:B------:R-:W1:Y:S01]  /*7da0*/  LDC R25, c[0x0][0x148] ;  /* 0x00005200ff197b82 */ /* 0x000e620000000800 */
[-CC-:B0-----:R-:W-:Y:S02]  /*7db0*/  SHF.R.U64 R20, R4, R16.reuse, R5.reuse ;  /* 0x0000001004147219 */ /* 0x181fe40000001205 */
[----:B------:R-:W-:Y:S01]  /*7dc0*/  SHF.R.U32.HI R5, RZ, R16, R5 ;  /* 0x00000010ff057219 */ /* 0x000fe20000011605 */
[----:B------:R-:W-:-:S04]  /*7dd0*/  FMUL R16, R6, UR6 ;  /* 0x0000000606107c20 */ /* 0x000fc80008400000 */
[----:B------:R-:W0:Y:S01]  /*7de0*/  LDC R26, c[0x0][0x600] ;  /* 0x00018000ff1a7b82 */ /* 0x000e220000000800 */
[----:B------:R4:W0:Y:S01]  /*7df0*/  F2I.U32.TRUNC.NTZ R23, R16 ;  /* 0x0000001000177305 */ /* 0x000822000020f000 */
[-CC-:B--2---:R-:W-:Y:S02]  /*7e00*/  SHF.R.U64 R6, R20, R18.reuse, R5.reuse ;  /* 0x0000001214067219 */ /* 0x184fe40000001205 */
[----:B------:R-:W-:-:S04]  /*7e10*/  SHF.R.U32.HI R5, RZ, R18, R5 ;  /* 0x00000012ff057219 */ /* 0x000fc80000011605 */
[----:B------:R-:W2:Y:S01]  /*7e20*/  LDC R31, c[0x0][0x648] ;  /* 0x00019200ff1f7b82 */ /* 0x000ea20000000800 */
[-CC-:B---3--:R-:W-:Y:S02]  /*7e30*/  SHF.R.U64 R24, R6, R30.reuse, R5.reuse ;  /* 0x0000001e06187219 */ /* 0x188fe40000001205 */
[-C--:B------:R-:W-:Y:S02]  /*7e40*/  SHF.L.U32 R17, R17, R30.reuse, RZ ;  /* 0x0000001e11117219 */ /* 0x080fe400000006ff */
[-C--:B------:R-:W-:Y:S01]  /*7e50*/  SHF.R.U32.HI R5, RZ, R30.reuse, R5 ;  /* 0x0000001eff057219 */ /* 0x080fe20000011605 */
[----:B------:R-:W-:Y:S01]  /*7e60*/  IMAD.MOV.U32 R4, RZ, RZ, R24 ;  /* 0x000000ffff047224 */ /* 0x000fe200078e0018 */
[----:B------:R-:W-:Y:S01]  /*7e70*/  SHF.L.U32 R30, R19, R30, RZ ;  /* 0x0000001e131e7219 */ /* 0x000fe200000006ff */
[----:B------:R-:W3:Y:S01]  /*7e80*/  LDC R34, c[0x0][0x638] ;  /* 0x00018e00ff227b82 */ /* 0x000ee20000000800 */
[----:B------:R-:W-:-:S07]  /*7e90*/  LOP3.LUT R29, RZ, R17, RZ, 0x33, !PT ;  /* 0x00000011ff1d7212 */ /* 0x000fce00078e33ff */
[----:B------:R-:W0:Y:S01]  /*7ea0*/  LDC R35, c[0x0][0x610] ;  /* 0x00018400ff237b82 */ /* 0x000e220000000800 */
        /* <DEDUP_REMOVED lines=11> */
.L_x_169:
[----:B--2---:R-:W-:Y:S01]  /*7f60*/  SHF.R.U64 R4, R4, R31, R5 ;  /* 0x0000001f04047219 */ /* 0x004fe20000001205 */
[----:B0-----:R-:W-:Y:S01]  /*7f70*/  VIADD R19, R26, 0xffffffff ;  /* 0xffffffff1a137836 */ /* 0x001fe20000000000 */
[----:B------:R-:W-:Y:S01]  /*7f80*/  LOP3.LUT R17, R6, R29, RZ, 0xc0, !PT ;  /* 0x0000001d06117212 */ /* 0x000fe200078ec0ff */
[----:B------:R-:W-:Y:S02]  /*7f90*/  IMAD.MOV R23, RZ, RZ, -R23 ;  /* 0x000000ffff177224 */ /* 0x000fe400078e0a17 */
[----:B------:R-:W-:Y:S02]  /*7fa0*/  IMAD.MOV R5, RZ, RZ, -R4 ;  /* 0x000000ffff057224 */ /* 0x000fe400078e0a04 */
[----:B------:R-:W-:Y:S01]  /*7fb0*/  IMAD R6, R30, R4, R17 ;  /* 0x000000041e067224 */ /* 0x000fe200078e0211 */
[----:B------:R-:W-:Y:S01]  /*7fc0*/  LOP3.LUT R17, R20, R19, RZ, 0xc0, !PT ;  /* 0x0000001314117212 */ /* 0x000fe200078ec0ff */
[----:B-1----:R-:W-:Y:S02]  /*7fd0*/  @P2 IMAD R27, R25, R23, R28 ;  /* 0x00000017191b2224 */ /* 0x002fe400078e021c */
[----:B---3--:R-:W-:-:S02]  /*7fe0*/  IMAD R4, R5, R34, R24 ;  /* 0x0000002205047224 */ /* 0x008fc400078e0218 */
[----:B------:R-:W-:Y:S02]  /*7ff0*/  IMAD R6, R6, R35, R27 ;  /* 0x0000002306067224 */ /* 0x000fe400078e021b */
[----:B------:R-:W-:Y:S02]  /*8000*/  IMAD R17, R4, R26, R17 ;  /* 0x0000001a04117224 */ /* 0x000fe400078e0211 */
[----:B------:R-:W-:Y:S02]  /*8010*/  IMAD.MOV.U32 R16, RZ, RZ, 0x1 ;  /* 0x00000001ff107424 */ /* 0x000fe400078e00ff */
[----:B------:R-:W-:Y:S01]  /*8020*/  IMAD.MOV.U32 R4, RZ, RZ, R22 ;  /* 0x000000ffff047224 */ /* 0x000fe200078e0016 */
[----:B------:R-:W-:Y:S02]  /*8030*/  SEL R5, R17, R6, !P2 ;  /* 0x0000000611057207 */ /* 0x000fe40005000000 */
[----:B------:R-:W-:-:S07]  /*8040*/  SEL R6, R6, R17, !P2 ;  /* 0x0000001106067207 */ /* 0x000fce0005000000 */
.L_x_167:
[----:B------:R-:W-:Y:S02]  /*8050*/  LOP3.LUT P0, RZ, R16, 0xff, RZ, 0xc0, !PT ;  /* 0x000000ff10ff7812 */ /* 0x000fe4000780c0ff */
[----:B------:R-:W-:-:S11]  /*8060*/  LOP3.LUT R148, R148, 0x1, RZ, 0x3c, !PT ;  /* 0x0000000194947812 */ /* 0x000fd600078e3cff */
[----:B------:R-:W-:Y:S05]  /*8070*/  @P0 BRA `(.L_x_170) ;  /* 0xffffff9400540947 */ /* 0x000fea000383ffff */
[----:B------:R-:W-:Y:S05]  /*8080*/  EXIT ;  /* 0x000000000000794d */ /* 0x000fea0003800000 */
.L_x_14:
[----:B------:R-:W-:-:S08]  /*8090*/  ISETP.NE.AND P0, PT, R20, RZ, PT ;  /* 0x000000ff1400720c */ /* 0x000fd00003f05270 */
[----:B-----5:R-:W0:-:S00]  /*80a0*/  USETMAXREG.DEALLOC.CTAPOOL 0x28 ;  /* 0x00000028000079c8 */ /* 0x020e0000080e0500 */
[----:B------:R-:W-:Y:S05]  /*80b0*/  @P0 EXIT ;  /* 0x000000000000094d */ /* 0x000fea0003800000 */
[----:B0-----:R-:W-:Y:S01]  /*80c0*/  LOP3.LUT P0, RZ, R16, 0xff, RZ, 0xc0, !PT ;  /* 0x000000ff10ff7812 */ /* 0x001fe2000780c0ff */
[----:B------:R-:W-:Y:S02]  /*80d0*/  IMAD.MOV.U32 R12, RZ, RZ, 0x1 ;  /* 0x00000001ff0c7424 */ /* 0x000fe400078e00ff */
[----:B------:R-:W-:-:S10]  /*80e0*/  IMAD.MOV.U32 R15, RZ, RZ, RZ ;  /* 0x000000ffff0f7224 */ /* 0x000fd400078e00ff */
[----:B------:R-:W-:Y:S05]  /*80f0*/  @!P0 BRA `(.L_x_171) ;  /* 0x0000000c00088947 */ /* 0x000fea0003800000 */
[----:B------:R-:W-:Y:S01]  /*8100*/  LOP3.LUT P0, RZ, R13, 0x1f, RZ, 0xc0, !PT ;  /* 0x0000001f0dff7812 */ /* 0x000fe2000780c0ff */
[----:B------:R-:W-:Y:S01]  /*8110*/  ULDC UR5, c[0x0][0x658] ;  /* 0x0001960000057ab9 */ /* 0x000fe20000000800 */
[----:B------:R-:W-:Y:S01]  /*8120*/  UMOV UR6, 0xffffffff ;  /* 0xffffffff00067882 */ /* 0x000fe20000000000 */
[----:B------:R-:W-:Y:S01]  /*8130*/  BSSY B0, `(.L_x_171) ;  /* 0x00000be000007945 */ /* 0x000fe20003800000 */
[----:B------:R-:W-:Y:S01]  /*8140*/  USHF.L.U32 UR6, UR6, UR5, URZ ;  /* 0x0000000506067299 */ /* 0x000fe2000800063f */
[C---:B------:R-:W-:Y:S01]  /*8150*/  ISETP.NE.AND P3, PT, R11.reuse, RZ, PT ;  /* 0x000000ff0b00720c */ /* 0x040fe20003f65270 */
[----:B------:R-:W-:Y:S01]  /*8160*/  IMAD.MOV.U32 R14, RZ, RZ, 0x1 ;  /* 0x00000001ff0e7424 */ /* 0x000fe200078e00ff */
[----:B------:R-:W-:Y:S01]  /*8170*/  ISETP.NE.OR P0, PT, R11, RZ, !P0 ;  /* 0x000000ff0b00720c */ /* 0x000fe20004705670 */
[----:B------:R-:W-:Y:S01]  /*8180*/  IMAD.MOV.U32 R12, RZ, RZ, 0x1 ;  /* 0x00000001ff0c7424 */ /* 0x000fe200078e00ff */
[----:B------:R-:W-:Y:S01]  /*8190*/  LOP3.LUT R13, R7, 0x2, RZ, 0xfc, !PT ;  /* 0x00000002070d7812 */ /* 0x000fe200078efcff */
[----:B------:R-:W-:Y:S01]  /*81a0*/  IMAD.MOV.U32 R15, RZ, RZ, RZ ;  /* 0x000000ffff0f7224 */ /* 0x000fe200078e00ff */
[----:B------:R-:W-:Y:S01]  /*81b0*/  ULDC UR4, c[0x0][0x600] ;  /* 0x0001800000047ab9 */ /* 0x000fe20000000800 */
[----:B------:R-:W-:Y:S01]  /*81c0*/  UMOV UR7, 0x1 ;  /* 0x0000000100077882 */ /* 0x000fe20000000000 */
[----:B------:R-:W-:-:S02]  /*81d0*/  UIADD3 UR22, UR13, 0x1, URZ ;  /* 0x000000010d167890 */ /* 0x000fc4000fffe03f */
[----:B------:R-:W-:Y:S02]  /*81e0*/  UIADD3 UR16, UR4, -0x1, URZ ;  /* 0xffffffff04107890 */ /* 0x000fe4000fffe03f */
[----:B------:R-:W-:Y:S02]  /*81f0*/  USHF.L.U32 UR18, UR7, UR5, URZ ;  /* 0x0000000507127299 */ /* 0x000fe4000800063f */
[----:B------:R-:W-:Y:S01]  /*8200*/  ULOP3.LUT UR17, URZ, UR6, URZ, 0x33, !UPT ;  /* 0x000000063f117292 */ /* 0x000fe2000f8e333f */
[----:B------:R-:W-:-:S11]  /*8210*/  ULDC.64 UR20, c[0x0][0x198] ;  /* 0x0000660000147ab9 */ /* 0x000fd60000000a00 */
.L_x_183:
[----:B------:R-:W-:-:S03]  /*8220*/  UMOV UR4, 0xffffffff ;  /* 0xffffffff00047882 */ /* 0x000fc60000000000 */
[----:B------:R-:W-:Y:S05]  /*8230*/  BRA.DIV UR4, `(.L_x_172) ;  /* 0x0000001604d07947 */ /* 0x000fea000b800000 */
[----:B------:R-:W-:-:S13]  /*8240*/  ELECT P1, URZ, PT ;  /* 0x00000000003f782f */ /* 0x000fda0003820000 */
.L_x_210:
[----:B------:R-:W0:Y:S01]  /*8250*/  LDC R10, c[0x0][0x28c] ;  /* 0x0000a300ff0a7b82 */ /* 0x000e220000000800 */
[----:B------:R-:W-:Y:S01]  /*8260*/  BSSY B1, `(.L_x_173) ;  /* 0x0000037000017945 */ /* 0x000fe20003800000 */
[----:B0-----:R-:W-:-:S13]  /*8270*/  ISETP.LT.OR P1, PT, R10, 0x1, !P1 ;  /* 0x000000010a00780c */ /* 0x001fda0004f21670 */
[----:B------:R-:W-:Y:S05]  /*8280*/  @P1 BRA `(.L_x_174) ;  /* 0x0000000000d01947 */ /* 0x000fea0003800000 */
[----:B------:R-:W-:Y:S02]  /*8290*/  IMAD.SHL.U32 R16, R5, 0x80, RZ ;  /* 0x0000008005107824 */ /* 0x000fe400078e00ff */
[----:B------:R-:W-:Y:S02]  /*82a0*/  IMAD.SHL.U32 R17, R6, 0x40, RZ ;  /* 0x0000004006117824 */ /* 0x000fe400078e00ff */
[----:B------:R-:W-:Y:S02]  /*82b0*/  IMAD.MOV.U32 R18, RZ, RZ, RZ ;  /* 0x000000ffff127224 */ /* 0x000fe400078e00ff */
[----:B------:R-:W-:Y:S02]  /*82c0*/  IMAD.U32 R20, RZ, RZ, UR22 ;  /* 0x00000016ff147e24 */ /* 0x000fe4000f8e00ff */
[----:B------:R-:W-:Y:S02]  /*82d0*/  IMAD.MOV.U32 R5, RZ, RZ, R12 ;  /* 0x000000ffff057224 */ /* 0x000fe400078e000c */
[----:B------:R-:W-:-:S07]  /*82e0*/  IMAD.MOV.U32 R6, RZ, RZ, R15 ;  /* 0x000000ffff067224 */ /* 0x000fce00078e000f */
.L_x_178:
[----:B------:R-:W0:Y:S01]  /*82f0*/  S2R R11, SR_CgaCtaId ;  /* 0x00000000000b7919 */ /* 0x000e220000008800 */
[----:B------:R-:W-:-:S04]  /*8300*/  MOV R10, 0x400 ;  /* 0x00000400000a7802 */ /* 0x000fc80000000f00 */
[----:B0-----:R-:W-:Y:S02]  /*8310*/  LEA R21, R11, R10, 0x18 ;  /* 0x0000000a0b157211 */ /* 0x001fe400078ec0ff */
[----:B------:R-:W-:Y:S01]  /*8320*/  SHF.L.U32 R10, R5, 0x1f, RZ ;  /* 0x0000001f050a7819 */ /* 0x000fe200000006ff */
[----:B------:R-:W0:Y:S02]  /*8330*/  @!P3 LDC R11, c[0x0][0x500] ;  /* 0x00014000ff0bbb82 */ /* 0x000e240000000800 */
[----:B------:R-:W-:-:S04]  /*8340*/  IMAD R19, R6, 0x8, R21 ;  /* 0x0000000806137824 */ /* 0x000fc800078e0215 */
[----:B------:R-:W1:Y:S02]  /*8350*/  SYNCS.PHASECHK.TRANS64.TRYWAIT P1, [R19+URZ+0x90], R10 ;  /* 0x0000900a130075a7 */ /* 0x000e64000802017f */
[----:B-1----:R-:W-:Y:S05]  /*8360*/  @!P1 BRA `(.L_x_175) ;  /* 0x0000001400a49947 */ /* 0x002fea0003800000 */
.L_x_211:
[----:B-1----:R-:W-:Y:S01]  /*8370*/  PRMT R10, R13, 0x9910, RZ ;  /* 0x000099100d0a7816 */ /* 0x002fe200000000ff */
[----:B0-----:R0:W-:Y:S03]  /*8380*/  @!P3 SYNCS.ARRIVE.TRANS64 RZ, [R19+URZ], R11 ;  /* 0x0000000b13ffb9a7 */ /* 0x0011e6000800003f */
[----:B------:R-:W-:-:S13]  /*8390*/  ISETP.NE.AND P1, PT, R10, 0x2, PT ;  /* 0x000000020a00780c */ /* 0x000fda0003f25270 */
[----:B0-----:R-:W-:Y:S05]  /*83a0*/  @P1 BRA `(.L_x_176) ;  /* 0x0000000000041947 */ /* 0x001fea0003800000 */
[----:B------:R-:W-:Y:S01]  /*83b0*/  BPT.TRAP 0x1 ;  /* 0x000000040000795c */ /* 0x000fe20000300000 */
.L_x_176:
[----:B------:R-:W-:Y:S05]  /*83c0*/  @P0 BRA `(.L_x_177) ;  /* 0x0000000000040947 */ /* 0x000fea0003800000 */
[----:B------:R-:W-:Y:S01]  /*83d0*/  BPT.TRAP 0x1 ;  /* 0x000000040000795c */ /* 0x000fe20000300000 */
.L_x_177:
[C-C-:B------:R-:W-:Y:S01]  /*83e0*/  IMAD R10, R6.reuse, 0x1000, R21.reuse ;  /* 0x00001000060a7824 */ /* 0x140fe200078e0215 */
[----:B------:R-:W-:Y:S01]  /*83f0*/  R2UR UR9, R19 ;  /* 0x00000000130972ca */ /* 0x000fe200000e0000 */
[----:B------:R-:W-:Y:S01]  /*8400*/  IMAD R21, R6, 0x2000, R21 ;  /* 0x0000200006157824 */ /* 0x000fe200078e0215 */
[----:B------:R-:W-:Y:S01]  /*8410*/  UIADD3 UR4, UP0, UR20, 0xf0, URZ ;  /* 0x000000f014047890 */ /* 0x000fe2000ff1e03f */
[----:B------:R-:W-:Y:S01]  /*8420*/  VIADD R20, R20, 0xffffffff ;  /* 0xffffffff14147836 */ /* 0x000fe20000000000 */
[----:B------:R-:W-:Y:S01]  /*8430*/  R2UR UR5, R10 ;  /* 0x000000000a0572ca */ /* 0x000fe200000e0000 */
[----:B------:R-:W-:Y:S01]  /*8440*/  UIADD3 UR24, UP1, UR20, 0x1f0, URZ ;  /* 0x000001f014187890 */ /* 0x000fe2000ff3e03f */
[----:B------:R-:W-:Y:S01]  /*8450*/  R2UR UR8, R21 ;  /* 0x00000000150872ca */ /* 0x000fe200000e0000 */
[----:B------:R-:W-:Y:S01]  /*8460*/  VIADD R6, R6, 0x1 ;  /* 0x0000000106067836 */ /* 0x000fe20000000000 */
[----:B------:R-:W-:Y:S01]  /*8470*/  R2UR UR11, R17 ;  /* 0x00000000110b72ca */ /* 0x000fe200000e0000 */
[----:B------:R-:W-:Y:S01]  /*8480*/  UIADD3.X UR25, URZ, UR21, URZ, UP1, !UPT ;  /* 0x000000153f197290 */ /* 0x000fe20008ffe43f */
[----:B------:R-:W-:Y:S01]  /*8490*/  R2UR UR10, R18 ;  /* 0x00000000120a72ca */ /* 0x000fe200000e0000 */
[----:B------:R-:W-:Y:S01]  /*84a0*/  UMOV UR6, 0x0 ;  /* 0x0000000000067882 */ /* 0x000fe20000000000 */
[----:B------:R-:W-:Y:S01]  /*84b0*/  R2UR UR12, R4 ;  /* 0x00000000040c72ca */ /* 0x000fe200000e0000 */
[----:B------:R-:W-:Y:S01]  /*84c0*/  UMOV UR7, 0x10000000 ;  /* 0x1000000000077882 */ /* 0x000fe20000000000 */
[----:B------:R-:W-:Y:S01]  /*84d0*/  R2UR UR19, R16 ;  /* 0x00000000101372ca */ /* 0x000fe200000e0000 */
[----:B------:R-:W-:Y:S01]  /*84e0*/  VIADD R18, R18, 0x40 ;  /* 0x0000004012127836 */ /* 0x000fe20000000000 */
[----:B------:R-:W-:Y:S01]  /*84f0*/  ISETP.GT.AND P4, PT, R20, 0x1, PT ;  /* 0x000000011400780c */ /* 0x000fe20003f84270 */
[----:B------:R-:W-:Y:S01]  /*8500*/  UIADD3 UR14, UR5, 0x200, URZ ;  /* 0x00000200050e7890 */ /* 0x000fe2000fffe03f */
[----:B------:R-:W-:Y:S01]  /*8510*/  ISETP.NE.AND P1, PT, R6, 0x12, PT ;  /* 0x000000120600780c */ /* 0x000fe20003f25270 */
[----:B------:R-:W-:-:S02]  /*8520*/  UIADD3.X UR5, URZ, UR21, URZ, UP0, !UPT ;  /* 0x000000153f057290 */ /* 0x000fc400087fe43f */
[----:B------:R-:W-:Y:S01]  /*8530*/  UIADD3 UR15, UR8, 0x12200, URZ ;  /* 0x00012200080f7890 */ /* 0x000fe2000fffe03f */
[----:B------:R-:W-:Y:S02]  /*8540*/  SEL R10, RZ, 0x1, P1 ;  /* 0x00000001ff0a7807 */ /* 0x000fe40000800000 */
[----:B------:R-:W-:Y:S01]  /*8550*/  UMOV UR8, UR14 ;  /* 0x0000000e00087c82 */ /* 0x000fe20008000000 */
[----:B------:R-:W-:Y:S02]  /*8560*/  SEL R6, R6, RZ, P1 ;  /* 0x000000ff06067207 */ /* 0x000fe40000800000 */
[----:B------:R-:W-:Y:S01]  /*8570*/  LOP3.LUT R5, R5, R10, RZ, 0x3c, !PT ;  /* 0x0000000a05057212 */ /* 0x000fe200078e3cff */
[----:B------:R0:W-:Y:S02]  /*8580*/  UTMALDG.3D [UR8], [UR4], desc[UR6] ;  /* 0x00000608040075b4 */ /* 0x0001e40008011000 */
[----:B0-----:R-:W-:Y:S01]  /*8590*/  UMOV UR8, UR15 ;  /* 0x0000000f00087c82 */ /* 0x001fe20008000000 */
[----:B------:R-:W-:-:S02]  /*85a0*/  UMOV UR11, UR19 ;  /* 0x00000013000b7c82 */ /* 0x000fc40008000000 */
[----:B------:R0:W-:Y:S02]  /*85b0*/  UTMALDG.3D [UR8], [UR24], desc[UR6] ;  /* 0x00000608180075b4 */ /* 0x0001e40008011000 */
[----:B0-----:R-:W-:Y:S05]  /*85c0*/  @P4 BRA `(.L_x_178) ;  /* 0xfffffffc00484947 */ /* 0x001fea000383ffff */
.L_x_174:
[----:B------:R-:W-:Y:S05]  /*85d0*/  BSYNC B1 ;  /* 0x0000000000017941 */ /* 0x000fea0003800000 */
.L_x_173:
[----:B------:R-:W-:Y:S01]  /*85e0*/  LOP3.LUT P5, RZ, R14, 0xff, RZ, 0xc0, !PT ;  /* 0x000000ff0eff7812 */ /* 0x000fe200078ac0ff */
[----:B------:R-:W-:Y:S01]  /*85f0*/  VIADD R6, R15, UR13 ;  /* 0x0000000d0f067c36 */ /* 0x000fe20008000000 */
[----:B------:R-:W-:Y:S01]  /*8600*/  ULDC.64 UR4, c[0x0][0x650] ;  /* 0x0001940000047ab9 */ /* 0x000fe20000000a00 */
[----:B------:R-:W-:Y:S01]  /*8610*/  IMAD.U32 R11, RZ, RZ, UR13 ;  /* 0x0000000dff0b7e24 */ /* 0x000fe2000f8e00ff */
[----:B------:R-:W-:Y:S01]  /*8620*/  UISETP.GE.U32.AND UP0, UPT, UR13, 0x12, UPT ;  /* 0x000000120d00788c */ /* 0x000fe2000bf06070 */
[----:B------:R-:W-:Y:S01]  /*8630*/  BSSY B1, `(.L_x_179) ;  /* 0x000006b000017945 */ /* 0x000fe20003800000 */
[----:B------:R-:W-:Y:S02]  /*8640*/  ISETP.GT.U32.AND P1, PT, R6, 0x11, PT ;  /* 0x000000110600780c */ /* 0x000fe40003f24070 */
[----:B------:R-:W-:Y:S02]  /*8650*/  PRMT R14, RZ, 0x7610, R14 ;  /* 0x00007610ff0e7816 */ /* 0x000fe4000000000e */
[----:B------:R-:W-:-:S02]  /*8660*/  ISETP.LT.U32.AND P1, PT, R11, 0x12, P1 ;  /* 0x000000120b00780c */ /* 0x000fc40000f21070 */
[----:B------:R-:W-:Y:S01]  /*8670*/  PLOP3.LUT P4, PT, PT, PT, UP0, 0x80, 0x0 ;  /* 0x000000000000781c */ /* 0x000fe20003f8f008 */
[----:B------:R-:W0:Y:S01]  /*8680*/  @P5 S2R R5, SR_CgaCtaId ;  /* 0x0000000000055919 */ /* 0x000e220000008800 */
[----:B------:R-:W-:-:S04]  /*8690*/  @P5 MOV R4, 0x400 ;  /* 0x0000040000045802 */ /* 0x000fc80000000f00 */
[----:B0-----:R-:W-:Y:S01]  /*86a0*/  @P5 LEA R10, R5, R4, 0x18 ;  /* 0x00000004050a5211 */ /* 0x001fe200078ec0ff */
[----:B------:R-:W-:-:S03]  /*86b0*/  IMAD.WIDE.U32 R4, R6, 0x38e38e39, RZ ;  /* 0x38e38e3906047825 */ /* 0x000fc600078e00ff */
[----:B------:R0:W-:Y:S01]  /*86c0*/  @P5 SYNCS.ARRIVE.TRANS64.A1T0 RZ, [R10+URZ+0x158], RZ ;  /* 0x000158ff0aff59a7 */ /* 0x0001e2000810003f */
[----:B------:R-:W-:Y:S01]  /*86d0*/  IADD3 R2, P5, R2, R8, RZ ;  /* 0x0000000802027210 */ /* 0x000fe20007fbe0ff */
[----:B------:R-:W-:Y:S01]  /*86e0*/  IMAD.MOV.U32 R4, RZ, RZ, -0x1 ;  /* 0xffffffffff047424 */ /* 0x000fe200078e00ff */
[----:B------:R-:W-:Y:S02]  /*86f0*/  SHF.R.U32.HI R11, RZ, 0x2, R5 ;  /* 0x00000002ff0b7819 */ /* 0x000fe40000011605 */
[----:B------:R-:W-:Y:S01]  /*8700*/  SEL R5, RZ, 0x1, !P1 ;  /* 0x00000001ff057807 */ /* 0x000fe20004800000 */
[----:B------:R-:W-:Y:S01]  /*8710*/  IMAD.X R3, R3, 0x1, R0, P5 ;  /* 0x0000000103037824 */ /* 0x000fe200028e0600 */
[----:B------:R-:W-:Y:S01]  /*8720*/  ISETP.GE.U32.AND P1, PT, R2, UR4, PT ;  /* 0x0000000402007c0c */ /* 0x000fe2000bf26070 */
[----:B------:R-:W-:Y:S01]  /*8730*/  IMAD R15, R11, -0x12, R6 ;  /* 0xffffffee0b0f7824 */ /* 0x000fe200078e0206 */
[----:B------:R-:W-:Y:S01]  /*8740*/  LOP3.LUT R12, R12, R5, RZ, 0x3c, !PT ;  /* 0x000000050c0c7212 */ /* 0x000fe200078e3cff */
[----:B------:R-:W-:Y:S01]  /*8750*/  IMAD.MOV.U32 R6, RZ, RZ, -0x1 ;  /* 0xffffffffff067424 */ /* 0x000fe200078e00ff */
[----:B------:R-:W-:Y:S01]  /*8760*/  ISETP.GE.U32.AND.EX P1, PT, R3, UR5, PT, P1 ;  /* 0x0000000503007c0c */ /* 0x000fe2000bf26110 */
[----:B------:R-:W-:Y:S01]  /*8770*/  IMAD.MOV.U32 R5, RZ, RZ, -0x1 ;  /* 0xffffffffff057424 */ /* 0x000fe200078e00ff */
[----:B------:R-:W-:-:S02]  /*8780*/  @P4 LOP3.LUT R12, R12, 0x1, R11, 0x78, !PT ;  /* 0x000000010c0c4812 */ /* 0x000fc400078e780b */
[----:B0-----:R-:W-:-:S09]  /*8790*/  PRMT R10, RZ, 0x7610, R10 ;  /* 0x00007610ff0a7816 */ /* 0x001fd2000000000a */
[----:B------:R-:W-:Y:S05]  /*87a0*/  @P1 BRA `(.L_x_180) ;  /* 0x00000004004c1947 */ /* 0x000fea0003800000 */
[----:B------:R-:W0:Y:S01]  /*87b0*/  S2R R17, SR_CTAID.X ;  /* 0x0000000000117919 */ /* 0x000e220000002500 */
[----:B------:R-:W-:Y:S01]  /*87c0*/  ULDC.64 UR4, c[0x0][0x628] ;  /* 0x00018a0000047ab9 */ /* 0x000fe20000000a00 */
[----:B------:R-:W1:Y:S01]  /*87d0*/  LDC R18, c[0x0][0x144] ;  /* 0x00005100ff127b82 */ /* 0x000e620000000800 */
[----:B------:R-:W-:Y:S01]  /*87e0*/  ISETP.NE.U32.AND P1, PT, RZ, UR4, PT ;  /* 0x00000004ff007c0c */ /* 0x000fe2000bf25070 */
[----:B------:R-:W2:Y:S01]  /*87f0*/  S2R R6, SR_CTAID.Y ;  /* 0x0000000000067919 */ /* 0x000ea20000002600 */
[----:B------:R-:W-:Y:S01]  /*8800*/  ULDC UR6, c[0x0][0x150] ;  /* 0x0000540000067ab9 */ /* 0x000fe20000000800 */
[----:B------:R-:W-:Y:S01]  /*8810*/  ULDC UR7, c[0x0][0x630] ;  /* 0x00018c0000077ab9 */ /* 0x000fe20000000800 */
[----:B------:R-:W-:Y:S01]  /*8820*/  ISETP.NE.AND.EX P1, PT, RZ, UR5, PT, P1 ;  /* 0x00000005ff007c0c */ /* 0x000fe2000bf25310 */
[----:B------:R-:W-:Y:S01]  /*8830*/  IMAD.MOV.U32 R4, RZ, RZ, R2 ;  /* 0x000000ffff047224 */ /* 0x000fe200078e0002 */
[----:B0-----:R-:W-:-:S05]  /*8840*/  I2FP.F32.U32 R5, R17 ;  /* 0x0000001100057245 */ /* 0x001fca0000201000 */
[----:B------:R-:W-:Y:S01]  /*8850*/  FMUL R20, R5, UR6 ;  /* 0x0000000605147c20 */ /* 0x000fe20008400000 */
[----:B------:R-:W-:-:S05]  /*8860*/  IMAD.MOV.U32 R5, RZ, RZ, R3 ;  /* 0x000000ffff057224 */ /* 0x000fca00078e0003 */
[----:B--2---:R-:W-:Y:S05]  /*8870*/  @!P1 BRA `(.L_x_181) ;  /* 0x0000000000289947 */ /* 0x004fea0003800000 */
[----:B------:R-:W-:Y:S02]  /*8880*/  ULDC UR6, c[0x0][0x634] ;  /* 0x00018d0000067ab9 */ /* 0x000fe40000000800 */
[----:B------:R-:W-:-:S05]  /*8890*/  IADD3 R5, P1, R2, UR6, RZ ;  /* 0x0000000602057c10 */ /* 0x000fca000ff3e0ff */
[----:B------:R-:W-:-:S04]  /*88a0*/  IMAD.X R19, RZ, RZ, R3, P1 ;  /* 0x000000ffff137224 */ /* 0x000fc800008e0603 */
[----:B------:R-:W-:-:S04]  /*88b0*/  IMAD.WIDE.U32 R10, R19, UR4, RZ ;  /* 0x00000004130a7c25 */ /* 0x000fc8000f8e00ff */
[----:B------:R-:W-:-:S04]  /*88c0*/  IMAD.WIDE.U32 R10, P1, R5, UR5, R10 ;  /* 0x00000005050a7c25 */ /* 0x000fc8000f82000a */
[----:B------:R-:W-:-:S04]  /*88d0*/  IMAD.WIDE.U32 R4, R5, UR4, RZ ;  /* 0x0000000405047c25 */ /* 0x000fc8000f8e00ff */
[----:B------:R-:W-:Y:S01]  /*88e0*/  IMAD.MOV.U32 R4, RZ, RZ, R11 ;  /* 0x000000ffff047224 */ /* 0x000fe200078e000b */
[----:B------:R-:W-:Y:S01]  /*88f0*/  IADD3 RZ, P4, R5, R10, RZ ;  /* 0x0000000a05ff7210 */ /* 0x000fe20007f9e0ff */
[----:B------:R-:W-:-:S04]  /*8900*/  IMAD.X R5, RZ, RZ, RZ, P1 ;  /* 0x000000ffff057224 */ /* 0x000fc800008e06ff */
[----:B------:R-:W-:-:S08]  /*8910*/  IMAD.WIDE.U32.X R4, R19, UR5, R4, P4 ;  /* 0x0000000513047c25 */ /* 0x000fd0000a0e0404 */
.L_x_181:
[--C-:B------:R-:W-:Y:S01]  /*8920*/  SHF.R.U64 R16, R4, UR7, R5.reuse ;  /* 0x0000000704107c19 */ /* 0x100fe20008001205 */
[----:B------:R-:W0:Y:S01]  /*8930*/  F2I.U32.TRUNC.NTZ R20, R20 ;  /* 0x0000001400147305 */ /* 0x000e22000020f000 */
[----:B------:R-:W-:Y:S01]  /*8940*/  SHF.R.U32.HI R4, RZ, UR7, R5 ;  /* 0x00000007ff047c19 */ /* 0x000fe20008011605 */
[----:B------:R-:W-:Y:S01]  /*8950*/  ULDC.64 UR4, c[0x0][0x620] ;  /* 0x0001880000047ab9 */ /* 0x000fe20000000a00 */
[----:B------:R-:W-:Y:S01]  /*8960*/  IADD3 R11, P1, RZ, -R16, RZ ;  /* 0x80000010ff0b7210 */ /* 0x000fe20007f3e0ff */
[----:B------:R-:W-:Y:S01]  /*8970*/  ULDC.64 UR6, c[0x0][0x640] ;  /* 0x0001900000067ab9 */ /* 0x000fe20000000a00 */
[----:B------:R-:W2:Y:S03]  /*8980*/  LDC R21, c[0x0][0x148] ;  /* 0x00005200ff157b82 */ /* 0x000ea60000000800 */
[----:B------:R-:W-:Y:S01]  /*8990*/  IMAD.X R4, RZ, RZ, ~R4, P1 ;  /* 0x000000ffff047224 */ /* 0x000fe200008e0e04 */
[----:B------:R-:W-:-:S03]  /*89a0*/  ISETP.NE.U32.AND P1, PT, RZ, UR6, PT ;  /* 0x00000006ff007c0c */ /* 0x000fc6000bf25070 */
[----:B------:R-:W-:Y:S01]  /*89b0*/  IMAD R10, R4, UR4, RZ ;  /* 0x00000004040a7c24 */ /* 0x000fe2000f8e02ff */
[----:B------:R-:W-:Y:S01]  /*89c0*/  ISETP.NE.AND.EX P1, PT, RZ, UR7, PT, P1 ;  /* 0x00000007ff007c0c */ /* 0x000fe2000bf25310 */
[----:B------:R-:W-:Y:S01]  /*89d0*/  IMAD.WIDE.U32 R4, R11, UR4, R2 ;  /* 0x000000040b047c25 */ /* 0x000fe2000f8e0002 */
[----:B------:R-:W-:-:S03]  /*89e0*/  ULDC UR4, c[0x0][0x618] ;  /* 0x0001860000047ab9 */ /* 0x000fc60000000800 */
[----:B------:R-:W-:Y:S01]  /*89f0*/  IMAD R11, R11, UR5, R10 ;  /* 0x000000050b0b7c24 */ /* 0x000fe2000f8e020a */
[----:B------:R-:W-:Y:S01]  /*8a00*/  ULDC UR5, c[0x0][0x154] ;  /* 0x0000550000057ab9 */ /* 0x000fe20000000800 */
[----:B0-----:R-:W-:Y:S02]  /*8a10*/  IMAD.MOV R10, RZ, RZ, -R20 ;  /* 0x000000ffff0a7224 */ /* 0x001fe400078e0a14 */
[----:B------:R-:W-:Y:S02]  /*8a20*/  IMAD.IADD R5, R5, 0x1, R11 ;  /* 0x0000000105057824 */ /* 0x000fe400078e020b */
[----:B-1----:R-:W-:Y:S01]  /*8a30*/  IMAD R17, R18, R10, R17 ;  /* 0x0000000a12117224 */ /* 0x002fe200078e0211 */
[----:B------:R-:W-:Y:S02]  /*8a40*/  I2FP.F32.U32 R10, R6 ;  /* 0x00000006000a7245 */ /* 0x000fe40000201000 */
[--C-:B------:R-:W-:Y:S02]  /*8a50*/  SHF.R.U64 R18, R4, UR4, R5.reuse ;  /* 0x0000000404127c19 */ /* 0x100fe40008001205 */
[----:B------:R-:W-:Y:S01]  /*8a60*/  SHF.R.U32.HI R5, RZ, UR4, R5 ;  /* 0x00000004ff057c19 */ /* 0x000fe20008011605 */
[----:B------:R-:W-:Y:S01]  /*8a70*/  FMUL R10, R10, UR5 ;  /* 0x000000050a0a7c20 */ /* 0x000fe20008400000 */
[----:B------:R-:W-:-:S02]  /*8a80*/  ULDC UR4, c[0x0][0x608] ;  /* 0x0001820000047ab9 */ /* 0x000fc40000000800 */
[--C-:B------:R-:W-:Y:S01]  /*8a90*/  SHF.R.U64 R20, R18, UR4, R5.reuse ;  /* 0x0000000412147c19 */ /* 0x100fe20008001205 */
[----:B------:R0:W1:Y:S01]  /*8aa0*/  F2I.U32.TRUNC.NTZ R22, R10 ;  /* 0x0000000a00167305 */ /* 0x000062000020f000 */
[----:B------:R-:W-:Y:S01]  /*8ab0*/  SHF.R.U32.HI R5, RZ, UR4, R5 ;  /* 0x00000004ff057c19 */ /* 0x000fe20008011605 */
[----:B------:R-:W-:-:S03]  /*8ac0*/  ULDC UR4, c[0x0][0x658] ;  /* 0x0001960000047ab9 */ /* 0x000fc60000000800 */
[--C-:B------:R-:W-:Y:S02]  /*8ad0*/  SHF.R.U64 R19, R20, UR4, R5.reuse ;  /* 0x0000000414137c19 */ /* 0x100fe40008001205 */
[----:B------:R-:W-:-:S03]  /*8ae0*/  SHF.R.U32.HI R23, RZ, UR4, R5 ;  /* 0x00000004ff177c19 */ /* 0x000fc60008011605 */
[----:B------:R-:W-:Y:S02]  /*8af0*/  IMAD.MOV.U32 R4, RZ, RZ, R19 ;  /* 0x000000ffff047224 */ /* 0x000fe400078e0013 */
[----:B------:R-:W-:Y:S01]  /*8b00*/  IMAD.MOV.U32 R5, RZ, RZ, R23 ;  /* 0x000000ffff057224 */ /* 0x000fe200078e0017 */
[----:B0-----:R-:W-:Y:S06]  /*8b10*/  @!P1 BRA `(.L_x_182) ;  /* 0x0000000000289947 */ /* 0x001fec0003800000 */
        /* <DEDUP_REMOVED lines=10> */
.L_x_182:
[----:B------:R-:W-:Y:S01]  /*8bc0*/  ULDC UR4, c[0x0][0x648] ;  /* 0x0001920000047ab9 */ /* 0x000fe20000000800 */
[----:B-1----:R-:W-:Y:S01]  /*8bd0*/  IMAD.MOV R22, RZ, RZ, -R22 ;  /* 0x000000ffff167224 */ /* 0x002fe200078e0a16 */
[----:B------:R-:W-:Y:S01]  /*8be0*/  SHF.R.U64 R5, R4, UR4, R5 ;  /* 0x0000000404057c19 */ /* 0x000fe20008001205 */
[----:B------:R-:W-:Y:S01]  /*8bf0*/  ULDC UR4, c[0x0][0x638] ;  /* 0x00018e0000047ab9 */ /* 0x000fe20000000800 */
[----:B------:R-:W-:Y:S01]  /*8c00*/  LOP3.LUT R4, R20, UR17, RZ, 0xc0, !PT ;  /* 0x0000001114047c12 */ /* 0x000fe2000f8ec0ff */
[----:B--2---:R-:W-:Y:S01]  /*8c10*/  @P2 IMAD R17, R21, R22, R6 ;  /* 0x0000001615112224 */ /* 0x004fe200078e0206 */
[----:B------:R-:W-:Y:S01]  /*8c20*/  LOP3.LUT R18, R18, UR16, RZ, 0xc0, !PT ;  /* 0x0000001012127c12 */ /* 0x000fe2000f8ec0ff */
[----:B------:R-:W-:Y:S01]  /*8c30*/  IMAD.MOV R6, RZ, RZ, -R5 ;  /* 0x000000ffff067224 */ /* 0x000fe200078e0a05 */
[----:B------:R-:W-:Y:S01]  /*8c40*/  ULDC UR5, c[0x0][0x610] ;  /* 0x0001840000057ab9 */ /* 0x000fe20000000800 */
[----:B------:R-:W-:Y:S02]  /*8c50*/  IMAD R4, R5, UR18, R4 ;  /* 0x0000001205047c24 */ /* 0x000fe4000f8e0204 */
[----:B------:R-:W-:Y:S01]  /*8c60*/  IMAD R19, R6, UR4, R19 ;  /* 0x0000000406137c24 */ /* 0x000fe2000f8e0213 */
[----:B------:R-:W-:Y:S01]  /*8c70*/  ULDC UR4, c[0x0][0x600] ;  /* 0x0001800000047ab9 */ /* 0x000fe20000000800 */
[----:B------:R-:W-:-:S02]  /*8c80*/  IMAD R17, R4, UR5, R17 ;  /* 0x0000000504117c24 */ /* 0x000fc4000f8e0211 */
[----:B------:R-:W-:Y:S02]  /*8c90*/  IMAD R6, R19, UR4, R18 ;  /* 0x0000000413067c24 */ /* 0x000fe4000f8e0212 */
[----:B------:R-:W-:Y:S02]  /*8ca0*/  IMAD.MOV.U32 R10, RZ, RZ, 0x1 ;  /* 0x00000001ff0a7424 */ /* 0x000fe400078e00ff */
[----:B------:R-:W-:Y:S01]  /*8cb0*/  IMAD.MOV.U32 R4, RZ, RZ, R16 ;  /* 0x000000ffff047224 */ /* 0x000fe200078e0010 */
[----:B------:R-:W-:Y:S02]  /*8cc0*/  SEL R5, R6, R17, !P2 ;  /* 0x0000001106057207 */ /* 0x000fe40005000000 */
[----:B------:R-:W-:-:S07]  /*8cd0*/  SEL R6, R17, R6, !P2 ;  /* 0x0000000611067207 */ /* 0x000fce0005000000 */
.L_x_180:
[----:B------:R-:W-:Y:S05]  /*8ce0*/  BSYNC B1 ;  /* 0x0000000000017941 */ /* 0x000fea0003800000 */
.L_x_179:
[----:B------:R-:W-:-:S13]  /*8cf0*/  LOP3.LUT P1, RZ, R10, 0xff, RZ, 0xc0, !PT ;  /* 0x000000ff0aff7812 */ /* 0x000fda000782c0ff */
[----:B------:R-:W-:Y:S05]  /*8d00*/  @P1 BRA `(.L_x_183) ;  /* 0xfffffff400441947 */ /* 0x000fea000383ffff */
[----:B------:R-:W-:Y:S05]  /*8d10*/  BSYNC B0 ;  /* 0x0000000000007941 */ /* 0x000fea0003800000 */
.L_x_171:
[----:B------:R-:W-:-:S03]  /*8d20*/  UMOV UR4, 0xffffffff ;  /* 0xffffffff00047882 */ /* 0x000fc60000000000 */
[----:B------:R-:W-:Y:S05]  /*8d30*/  BRA.DIV UR4, `(.L_x_184) ;  /* 0x0000000e04447947 */ /* 0x000fea000b800000 */
[----:B------:R-:W-:-:S13]  /*8d40*/  ELECT P0, URZ, PT ;  /* 0x00000000003f782f */ /* 0x000fda0003800000 */
.L_x_214:
[----:B------:R-:W-:Y:S04]  /*8d50*/  BSSY B0, `(.L_x_185) ;  /* 0x00000a9000007945 */ /* 0x000fe80003800000 */
[----:B------:R-:W-:Y:S05]  /*8d60*/  @!P0 BRA `(.L_x_186) ;  /* 0x00000008009c8947 */ /* 0x000fea0003800000 */
[----:B------:R-:W-:-:S04]  /*8d70*/  LOP3.LUT R7, R7, 0x2, RZ, 0xfc, !PT ;  /* 0x0000000207077812 */ /* 0x000fc800078efcff */
[----:B------:R-:W-:-:S13]  /*8d80*/  ISETP.NE.AND P0, PT, R7, 0x3, PT ;  /* 0x000000030700780c */ /* 0x000fda0003f05270 */
[----:B------:R-:W-:Y:S05]  /*8d90*/  @!P0 BRA `(.L_x_187) ;  /* 0x0000000000048947 */ /* 0x000fea0003800000 */
[----:B------:R-:W-:Y:S01]  /*8da0*/  BPT.TRAP 0x1 ;  /* 0x000000040000795c */ /* 0x000fe20000300000 */
.L_x_187:
[----:B------:R-:W0:Y:S01]  /*8db0*/  S2R R3, SR_CgaCtaId ;  /* 0x0000000000037919 */ /* 0x000e220000008800 */
[----:B------:R-:W-:Y:S02]  /*8dc0*/  MOV R0, 0x400 ;  /* 0x0000040000007802 */ /* 0x000fe40000000f00 */
[----:B------:R-:W-:Y:S02]  /*8dd0*/  SHF.L.U32 R2, R12, 0x1f, RZ ;  /* 0x0000001f0c027819 */ /* 0x000fe400000006ff */
[----:B0-----:R-:W-:-:S05]  /*8de0*/  LEA R0, R3, R0, 0x18 ;  /* 0x0000000003007211 */ /* 0x001fca00078ec0ff */
[----:B------:R-:W-:-:S04]  /*8df0*/  VIADD R0, R0, 0x90 ;  /* 0x0000009000007836 */ /* 0x000fc80000000000 */
[C---:B------:R-:W-:Y:S02]  /*8e00*/  IMAD R5, R15.reuse, 0x8, R0 ;  /* 0x000000080f057824 */ /* 0x040fe400078e0200 */
[----:B------:R-:W-:Y:S02]  /*8e10*/  VIADD R15, R15, 0x1 ;  /* 0x000000010f0f7836 */ /* 0x000fe40000000000 */
[----:B------:R-:W0:Y:S03]  /*8e20*/  SYNCS.PHASECHK.TRANS64.TRYWAIT P0, [R5+URZ], R2 ;  /* 0x00000002050075a7 */ /* 0x000e26000800017f */
[----:B------:R-:W-:-:S04]  /*8e30*/  ISETP.NE.AND P1, PT, R15, 0x12, PT ;  /* 0x000000120f00780c */ /* 0x000fc80003f25270 */
[----:B------:R-:W-:Y:S02]  /*8e40*/  SEL R3, RZ, 0x1, P1 ;  /* 0x00000001ff037807 */ /* 0x000fe40000800000 */
[----:B------:R-:W-:Y:S02]  /*8e50*/  SEL R15, R15, RZ, P1 ;  /* 0x000000ff0f0f7207 */ /* 0x000fe40000800000 */
[----:B------:R-:W-:-:S03]  /*8e60*/  LOP3.LUT R12, R12, R3, RZ, 0x3c, !PT ;  /* 0x000000030c0c7212 */ /* 0x000fc600078e3cff */
[----:B------:R-:W-:Y:S01]  /*8e70*/  IMAD R7, R15, 0x8, R0 ;  /* 0x000000080f077824 */ /* 0x000fe200078e0200 */
[----:B------:R-:W-:Y:S01]  /*8e80*/  SHF.L.U32 R4, R12, 0x1f, RZ ;  /* 0x0000001f0c047819 */ /* 0x000fe200000006ff */
[----:B0-----:R-:W-:Y:S06]  /*8e90*/  @!P0 BRA `(.L_x_188) ;  /* 0x0000000c00108947 */ /* 0x001fec0003800000 */
.L_x_215:
[----:B------:R-:W1:Y:S01]  /*8ea0*/  SYNCS.PHASECHK.TRANS64.TRYWAIT P0, [R7+URZ], R4 ;  /* 0x00000004070075a7 */ /* 0x000e62000800017f */
[----:B0-----:R-:W-:-:S05]  /*8eb0*/  VIADD R2, R15, 0x1 ;  /* 0x000000010f027836 */ /* 0x001fca0000000000 */
[----:B------:R-:W-:-:S04]  /*8ec0*/  ISETP.NE.AND P1, PT, R2, 0x12, PT ;  /* 0x000000120200780c */ /* 0x000fc80003f25270 */
[----:B------:R-:W-:Y:S02]  /*8ed0*/  SEL R3, RZ, 0x1, P1 ;  /* 0x00000001ff037807 */ /* 0x000fe40000800000 */
[----:B------:R-:W-:Y:S02]  /*8ee0*/  SEL R9, R2, RZ, P1 ;  /* 0x000000ff02097207 */ /* 0x000fe40000800000 */
[----:B------:R-:W-:-:S03]  /*8ef0*/  LOP3.LUT R12, R12, R3, RZ, 0x3c, !PT ;  /* 0x000000030c0c7212 */ /* 0x000fc600078e3cff */
[----:B------:R-:W-:Y:S01]  /*8f00*/  IMAD R6, R9, 0x8, R0 ;  /* 0x0000000809067824 */ /* 0x000fe200078e0200 */
[----:B------:R-:W-:Y:S01]  /*8f10*/  SHF.L.U32 R5, R12, 0x1f, RZ ;  /* 0x0000001f0c057819 */ /* 0x000fe200000006ff */
[----:B-1----:R-:W-:Y:S06]  /*8f20*/  @!P0 BRA `(.L_x_189) ;  /* 0x0000000c00008947 */ /* 0x002fec0003800000 */
.L_x_216:
[----:B------:R-:W1:Y:S01]  /*8f30*/  SYNCS.PHASECHK.TRANS64.TRYWAIT P0, [R6+URZ], R5 ;  /* 0x00000005060075a7 */ /* 0x000e62000800017f */
[----:B------:R-:W-:-:S05]  /*8f40*/  VIADD R2, R9, 0x1 ;  /* 0x0000000109027836 */ /* 0x000fca0000000000 */
[----:B------:R-:W-:-:S04]  /*8f50*/  ISETP.NE.AND P1, PT, R2, 0x12, PT ;  /* 0x000000120200780c */ /* 0x000fc80003f25270 */
[----:B------:R-:W-:Y:S02]  /*8f60*/  SEL R3, RZ, 0x1, P1 ;  /* 0x00000001ff037807 */ /* 0x000fe40000800000 */
[----:B0-----:R-:W-:Y:S02]  /*8f70*/  SEL R7, R2, RZ, P1 ;  /* 0x000000ff02077207 */ /* 0x001fe40000800000 */
[----:B------:R-:W-:-:S03]  /*8f80*/  LOP3.LUT R12, R12, R3, RZ, 0x3c, !PT ;  /* 0x000000030c0c7212 */ /* 0x000fc600078e3cff */
[----:B------:R-:W-:Y:S01]  /*8f90*/  IMAD R9, R7, 0x8, R0 ;  /* 0x0000000807097824 */ /* 0x000fe200078e0200 */
[----:B------:R-:W-:Y:S01]  /*8fa0*/  SHF.L.U32 R4, R12, 0x1f, RZ ;  /* 0x0000001f0c047819 */ /* 0x000fe200000006ff */
[----:B-1----:R-:W-:Y:S06]  /*8fb0*/  @!P0 BRA `(.L_x_190) ;  /* 0x0000000800f08947 */ /* 0x002fec0003800000 */
.L_x_217:
[----:B------:R-:W1:Y:S01]  /*8fc0*/  SYNCS.PHASECHK.TRANS64.TRYWAIT P0, [R9+URZ], R4 ;  /* 0x00000004090075a7 */ /* 0x000e62000800017f */
[----:B------:R-:W-:-:S05]  /*8fd0*/  VIADD R2, R7, 0x1 ;  /* 0x0000000107027836 */ /* 0x000fca0000000000 */
[----:B------:R-:W-:-:S04]  /*8fe0*/  ISETP.NE.AND P1, PT, R2, 0x12, PT ;  /* 0x000000120200780c */ /* 0x000fc80003f25270 */
[----:B------:R-:W-:Y:S02]  /*8ff0*/  SEL R3, RZ, 0x1, P1 ;  /* 0x00000001ff037807 */ /* 0x000fe40000800000 */
[----:B------:R-:W-:Y:S02]  /*9000*/  SEL R7, R2, RZ, P1 ;  /* 0x000000ff02077207 */ /* 0x000fe40000800000 */
[----:B------:R-:W-:-:S03]  /*9010*/  LOP3.LUT R12, R12, R3, RZ, 0x3c, !PT ;  /* 0x000000030c0c7212 */ /* 0x000fc600078e3cff */
[----:B0-----:R-:W-:Y:S01]  /*9020*/  IMAD R6, R7, 0x8, R0 ;  /* 0x0000000807067824 */ /* 0x001fe200078e0200 */
[----:B------:R-:W-:Y:S01]  /*9030*/  SHF.L.U32 R5, R12, 0x1f, RZ ;  /* 0x0000001f0c057819 */ /* 0x000fe200000006ff */
[----:B-1----:R-:W-:Y:S06]  /*9040*/  @!P0 BRA `(.L_x_191) ;  /* 0x0000000800e08947 */ /* 0x002fec0003800000 */
.L_x_218:
        /* <DEDUP_REMOVED lines=9> */
.L_x_219:
        /* <DEDUP_REMOVED lines=9> */
.L_x_220:
        /* <DEDUP_REMOVED lines=9> */
.L_x_221:
        /* <DEDUP_REMOVED lines=9> */
.L_x_222:
        /* <DEDUP_REMOVED lines=9> */
.L_x_223:
        /* <DEDUP_REMOVED lines=9> */
.L_x_224:
        /* <DEDUP_REMOVED lines=9> */
.L_x_225:
        /* <DEDUP_REMOVED lines=9> */
.L_x_226:
        /* <DEDUP_REMOVED lines=9> */
.L_x_227:
        /* <DEDUP_REMOVED lines=9> */
.L_x_228:
        /* <DEDUP_REMOVED lines=9> */
.L_x_229:
        /* <DEDUP_REMOVED lines=9> */
.L_x_230:
[----:B------:R-:W1:Y:S01]  /*9710*/  SYNCS.PHASECHK.TRANS64.TRYWAIT P0, [R6+URZ], R5 ;  /* 0x00000005060075a7 */ /* 0x000e62000800017f */
[----:B------:R-:W-:-:S05]  /*9720*/  VIADD R2, R7, 0x1 ;  /* 0x0000000107027836 */ /* 0x000fca0000000000 */
[----:B------:R-:W-:-:S04]  /*9730*/  ISETP.NE.AND P1, PT, R2, 0x12, PT ;  /* 0x000000120200780c */ /* 0x000fc80003f25270 */
[----:B0-----:R-:W-:Y:S02]  /*9740*/  SEL R4, RZ, 0x1, P1 ;  /* 0x00000001ff047807 */ /* 0x001fe40000800000 */
[----:B------:R-:W-:Y:S02]  /*9750*/  SEL R3, R2, RZ, P1 ;  /* 0x000000ff02037207 */ /* 0x000fe40000800000 */
[----:B------:R-:W-:Y:S01]  /*9760*/  LOP3.LUT R4, R11, R4, RZ, 0x3c, !PT ;  /* 0x000000040b047212 */ /* 0x000fe200078e3cff */
[----:B-1----:R-:W-:Y:S06]  /*9770*/  @!P0 BRA `(.L_x_204) ;  /* 0x0000000800188947 */ /* 0x002fec0003800000 */
.L_x_231:
[----:B------:R-:W-:Y:S01]  /*9780*/  IMAD R3, R3, 0x8, R0 ;  /* 0x0000000803037824 */ /* 0x000fe200078e0200 */
[----:B------:R-:W-:-:S07]  /*9790*/  SHF.L.U32 R0, R4, 0x1f, RZ ;  /* 0x0000001f04007819 */ /* 0x000fce00000006ff */
.L_x_205:
[----:B-1----:R1:W2:Y:S02]  /*97a0*/  SYNCS.PHASECHK.TRANS64.TRYWAIT P0, [R3+URZ], R0 ;  /* 0x00000000030075a7 */ /* 0x0022a4000800017f */
[----:B--2---:R-:W-:Y:S05]  /*97b0*/  @!P0 NANOSLEEP.SYNCS 0x989680 ;  /* 0x009896800000895d */ /* 0x004fea0003900000 */
[----:B------:R-:W2:Y:S02]  /*97c0*/  @!P0 SYNCS.PHASECHK.TRANS64 P0, [R3+URZ], R0 ;  /* 0x00000000030085a7 */ /* 0x000ea4000800007f */
[----:B--2---:R-:W-:Y:S05]  /*97d0*/  @!P0 BRA `(.L_x_205) ;  /* 0xfffffffc00f08947 */ /* 0x004fea000383ffff */
.L_x_186:
[----:B------:R-:W-:Y:S05]  /*97e0*/  BSYNC B0 ;  /* 0x0000000000007941 */ /* 0x000fea0003800000 */
.L_x_185:
[----:B------:R-:W-:Y:S05]  /*97f0*/  EXIT ;  /* 0x000000000000794d */ /* 0x000fea0003800000 */
.L_x_16:
[----:B0-----:R-:W-:-:S04]  /*9800*/  IMAD.U32 R17, RZ, RZ, UR15 ;  /* 0x0000000fff117e24 */ /* 0x001fc8000f8e00ff */
[----:B------:R0:W1:Y:S03]  /*9810*/  SYNCS.PHASECHK.TRANS64.TRYWAIT P0, [R17+URZ+-0x8], R16 ;  /* 0xfffff810110075a7 */ /* 0x000066000800017f */
[----:B-1----:R-:W-:Y:S05]  /*9820*/  @!P0 NANOSLEEP.SYNCS 0x989680 ;  /* 0x009896800000895d */ /* 0x002fea0003900000 */
[----:B------:R-:W1:Y:S02]  /*9830*/  @!P0 SYNCS.PHASECHK.TRANS64 P0, [R17+URZ+-0x8], R16 ;  /* 0xfffff810110085a7 */ /* 0x000e64000800007f */
[----:B-1----:R-:W-:Y:S05]  /*9840*/  @!P0 BRA `(.L_x_16) ;  /* 0xfffffffc00ec8947 */ /* 0x002fea000383ffff */
[----:B------:R-:W-:Y:S05]  /*9850*/  BRA `(.L_x_206) ;  /* 0xffffff7c00787947 */ /* 0x000fea000383ffff */
.L_x_21:
[----:B-1----:R-:W-:-:S04]  /*9860*/  IMAD.U32 R17, RZ, RZ, UR6 ;  /* 0x00000006ff117e24 */ /* 0x002fc8000f8e00ff */
[----:B------:R1:W2:Y:S03]  /*9870*/  SYNCS.PHASECHK.TRANS64.TRYWAIT P0, [R17+URZ], R16 ;  /* 0x00000010110075a7 */ /* 0x0002a6000800017f */
[----:B--2---:R-:W-:Y:S05]  /*9880*/  @!P0 NANOSLEEP.SYNCS 0x989680 ;  /* 0x009896800000895d */ /* 0x004fea0003900000 */
[----:B------:R-:W2:Y:S02]  /*9890*/  @!P0 SYNCS.PHASECHK.TRANS64 P0, [R17+URZ], R16 ;  /* 0x00000010110085a7 */ /* 0x000ea4000800007f */
[----:B--2---:R-:W-:Y:S05]  /*98a0*/  @!P0 BRA `(.L_x_21) ;  /* 0xfffffffc00ec8947 */ /* 0x004fea000383ffff */
[----:B------:R-:W-:Y:S05]  /*98b0*/  BRA `(.L_x_20) ;  /* 0xffffff8000a47947 */ /* 0x000fea000383ffff */
.L_x_27:
[----:B-1----:R-:W-:-:S04]  /*98c0*/  IMAD.U32 R18, RZ, RZ, UR9 ;  /* 0x00000009ff127e24 */ /* 0x002fc8000f8e00ff */
[----:B------:R1:W2:Y:S03]  /*98d0*/  SYNCS.PHASECHK.TRANS64.TRYWAIT P0, [R18+URZ], R17 ;  /* 0x00000011120075a7 */ /* 0x0002a6000800017f */
[----:B--2---:R-:W-:Y:S05]  /*98e0*/  @!P0 NANOSLEEP.SYNCS 0x989680 ;  /* 0x009896800000895d */ /* 0x004fea0003900000 */
[----:B------:R-:W2:Y:S02]  /*98f0*/  @!P0 SYNCS.PHASECHK.TRANS64 P0, [R18+URZ], R17 ;  /* 0x00000011120085a7 */ /* 0x000ea4000800007f */
[----:B--2---:R-:W-:Y:S05]  /*9900*/  @!P0 BRA `(.L_x_27) ;  /* 0xfffffffc00ec8947 */ /* 0x004fea000383ffff */
[----:B------:R-:W-:Y:S05]  /*9910*/  BRA `(.L_x_26) ;  /* 0xffffff8800dc7947 */ /* 0x000fea000383ffff */
.L_x_35:
[----:B0-----:R-:W-:-:S04]  /*9920*/  IMAD.U32 R17, RZ, RZ, UR15 ;  /* 0x0000000fff117e24 */ /* 0x001fc8000f8e00ff */
[----:B------:R0:W1:Y:S03]  /*9930*/  SYNCS.PHASECHK.TRANS64.TRYWAIT P0, [R17+URZ+0x8], R16 ;  /* 0x00000810110075a7 */ /* 0x000066000800017f */
[----:B-1----:R-:W-:Y:S05]  /*9940*/  @!P0 NANOSLEEP.SYNCS 0x989680 ;  /* 0x009896800000895d */ /* 0x002fea0003900000 */
[----:B------:R-:W1:Y:S02]  /*9950*/  @!P0 SYNCS.PHASECHK.TRANS64 P0, [R17+URZ+0x8], R16 ;  /* 0x00000810110085a7 */ /* 0x000e64000800007f */
[----:B-1----:R-:W-:Y:S05]  /*9960*/  @!P0 BRA `(.L_x_35) ;  /* 0xfffffffc00ec8947 */ /* 0x002fea000383ffff */
[----:B------:R-:W-:Y:S05]  /*9970*/  BRA `(.L_x_207) ;  /* 0xffffff9800347947 */ /* 0x000fea000383ffff */
.L_x_172:
[----:B------:R-:W-:Y:S01]  /*9980*/  BSSY B1, `(.L_x_208) ;  /* 0x0000006000017945 */ /* 0x000fe20003800000 */
[----:B------:R-:W-:-:S07]  /*9990*/  IMAD.MOV.U32 R10, RZ, RZ, -0x1 ;  /* 0xffffffffff0a7424 */ /* 0x000fce00078e00ff */
[----:B------:R-:W-:Y:S05]  /*99a0*/  WARPSYNC.COLLECTIVE R10, `(.L_x_209) ;  /* 0x000000000a0c7348 */ /* 0x000fea0003c00000 */
[----:B------:R-:W-:Y:S02]  /*99b0*/  ELECT P1, UR62, PT ;  /* 0x00000000003e782f */ /* 0x000fe40003820000 */
[----:B------:R-:W-:Y:S01]  /*99c0*/  MOV R10, UR62 ;  /* 0x0000003e000a7c02 */ /* 0x000fe20008000f00 */
[----:B------:R-:W-:Y:S10]  /*99d0*/  ENDCOLLECTIVE ;  /* 0x000000000000791b */ /* 0x000ff40003800000 */
.L_x_209:
[----:B------:R-:W-:Y:S05]  /*99e0*/  BSYNC B1 ;  /* 0x0000000000017941 */ /* 0x000fea0003800000 */
.L_x_208:
[----:B------:R-:W-:Y:S05]  /*99f0*/  BRA `(.L_x_210) ;  /* 0xffffffe800147947 */ /* 0x000fea000383ffff */
.L_x_175:
[----:B-1----:R1:W2:Y:S02]  /*9a00*/  SYNCS.PHASECHK.TRANS64.TRYWAIT P1, [R19+URZ+0x90], R10 ;  /* 0x0000900a130075a7 */ /* 0x0022a4000802017f */
[----:B--2---:R-:W-:Y:S05]  /*9a10*/  @!P1 NANOSLEEP.SYNCS 0x989680 ;  /* 0x009896800000995d */ /* 0x004fea0003900000 */
[----:B------:R-:W2:Y:S02]  /*9a20*/  @!P1 SYNCS.PHASECHK.TRANS64 P1, [R19+URZ+0x90], R10 ;  /* 0x0000900a130095a7 */ /* 0x000ea4000802007f */
[----:B--2---:R-:W-:Y:S05]  /*9a30*/  @!P1 BRA `(.L_x_175) ;  /* 0xfffffffc00f09947 */ /* 0x004fea000383ffff */
[----:B------:R-:W-:Y:S05]  /*9a40*/  BRA `(.L_x_211) ;  /* 0xffffffe800487947 */ /* 0x000fea000383ffff */
.L_x_184:
[----:B------:R-:W-:Y:S01]  /*9a50*/  BSSY B0, `(.L_x_212) ;  /* 0x0000006000007945 */ /* 0x000fe20003800000 */
[----:B------:R-:W-:-:S07]  /*9a60*/  IMAD.MOV.U32 R10, RZ, RZ, -0x1 ;  /* 0xffffffffff0a7424 */ /* 0x000fce00078e00ff */
[----:B------:R-:W-:Y:S05]  /*9a70*/  WARPSYNC.COLLECTIVE R10, `(.L_x_213) ;  /* 0x000000000a0c7348 */ /* 0x000fea0003c00000 */
[----:B------:R-:W-:Y:S02]  /*9a80*/  ELECT P1, UR62, PT ;  /* 0x00000000003e782f */ /* 0x000fe40003820000 */
[----:B------:R-:W-:Y:S01]  /*9a90*/  MOV R10, UR62 ;  /* 0x0000003e000a7c02 */ /* 0x000fe20008000f00 */
[----:B------:R-:W-:Y:S10]  /*9aa0*/  ENDCOLLECTIVE ;  /* 0x000000000000791b */ /* 0x000ff40003800000 */
.L_x_213:
[----:B------:R-:W-:Y:S05]  /*9ab0*/  BSYNC B0 ;  /* 0x0000000000007941 */ /* 0x000fea0003800000 */
.L_x_212:
[----:B------:R-:W-:Y:S01]  /*9ac0*/  PLOP3.LUT P0, PT, P1, PT, PT, 0x80, 0x0 ;  /* 0x000000000000781c */ /* 0x000fe20000f0f070 */
[----:B------:R-:W-:-:S12]  /*9ad0*/  BRA `(.L_x_214) ;  /* 0xfffffff0009c7947 */ /* 0x000fd8000383ffff */
.L_x_188:
[----:B0-----:R0:W1:Y:S02]  /*9ae0*/  SYNCS.PHASECHK.TRANS64.TRYWAIT P0, [R5+URZ], R2 ;  /* 0x00000002050075a7 */ /* 0x001064000800017f */
[----:B-1----:R-:W-:Y:S05]  /*9af0*/  @!P0 NANOSLEEP.SYNCS 0x989680 ;  /* 0x009896800000895d */ /* 0x002fea0003900000 */
[----:B------:R-:W1:Y:S02]  /*9b00*/  @!P0 SYNCS.PHASECHK.TRANS64 P0, [R5+URZ], R2 ;  /* 0x00000002050085a7 */ /* 0x000e64000800007f */
[----:B-1----:R-:W-:Y:S05]  /*9b10*/  @!P0 BRA `(.L_x_188) ;  /* 0xfffffffc00f08947 */ /* 0x002fea000383ffff */
[----:B------:R-:W-:Y:S05]  /*9b20*/  BRA `(.L_x_215) ;  /* 0xfffffff000dc7947 */ /* 0x000fea000383ffff */
.L_x_189:
[----:B0-----:R0:W1:Y:S02]  /*9b30*/  SYNCS.PHASECHK.TRANS64.TRYWAIT P0, [R7+URZ], R4 ;  /* 0x00000004070075a7 */ /* 0x001064000800017f */
[----:B-1----:R-:W-:Y:S05]  /*9b40*/  @!P0 NANOSLEEP.SYNCS 0x989680 ;  /* 0x009896800000895d */ /* 0x002fea0003900000 */
[----:B------:R-:W1:Y:S02]  /*9b50*/  @!P0 SYNCS.PHASECHK.TRANS64 P0, [R7+URZ], R4 ;  /* 0x00000004070085a7 */ /* 0x000e64000800007f */
[----:B-1----:R-:W-:Y:S05]  /*9b60*/  @!P0 BRA `(.L_x_189) ;  /* 0xfffffffc00f08947 */ /* 0x002fea000383ffff */
[----:B------:R-:W-:Y:S05]  /*9b70*/  BRA `(.L_x_216) ;  /* 0xfffffff000ec7947 */ /* 0x000fea000383ffff */
.L_x_190:
[----:B0-----:R0:W1:Y:S02]  /*9b80*/  SYNCS.PHASECHK.TRANS64.TRYWAIT P0, [R6+URZ], R5 ;  /* 0x00000005060075a7 */ /* 0x001064000800017f */
[----:B-1----:R-:W-:Y:S05]  /*9b90*/  @!P0 NANOSLEEP.SYNCS 0x989680 ;  /* 0x009896800000895d */ /* 0x002fea0003900000 */
[----:B------:R-:W1:Y:S02]  /*9ba0*/  @!P0 SYNCS.PHASECHK.TRANS64 P0, [R6+URZ], R5 ;  /* 0x00000005060085a7 */ /* 0x000e64000800007f */
[----:B-1----:R-:W-:Y:S05]  /*9bb0*/  @!P0 BRA `(.L_x_190) ;  /* 0xfffffffc00f08947 */ /* 0x002fea000383ffff */
[----:B------:R-:W-:Y:S05]  /*9bc0*/  BRA `(.L_x_217) ;  /* 0xfffffff000fc7947 */ /* 0x000fea000383ffff */
.L_x_191:
[----:B0-----:R0:W1:Y:S02]  /*9bd0*/  SYNCS.PHASECHK.TRANS64.TRYWAIT P0, [R9+URZ], R4 ;  /* 0x00000004090075a7 */ /* 0x001064000800017f */
[----:B-1----:R-:W-:Y:S05]  /*9be0*/  @!P0 NANOSLEEP.SYNCS 0x989680 ;  /* 0x009896800000895d */ /* 0x002fea0003900000 */
[----:B------:R-:W1:Y:S02]  /*9bf0*/  @!P0 SYNCS.PHASECHK.TRANS64 P0, [R9+URZ], R4 ;  /* 0x00000004090085a7 */ /* 0x000e64000800007f */
[----:B-1----:R-:W-:Y:S05]  /*9c00*/  @!P0 BRA `(.L_x_191) ;  /* 0xfffffffc00f08947 */ /* 0x002fea000383ffff */
[----:B------:R-:W-:Y:S05]  /*9c10*/  BRA `(.L_x_218) ;  /* 0xfffffff4000c7947 */ /* 0x000fea000383ffff */
.L_x_192:
[----:B0-----:R0:W1:Y:S02]  /*9c20*/  SYNCS.PHASECHK.TRANS64.TRYWAIT P0, [R6+URZ], R5 ;  /* 0x00000005060075a7 */ /* 0x001064000800017f */
[----:B-1----:R-:W-:Y:S05]  /*9c30*/  @!P0 NANOSLEEP.SYNCS 0x989680 ;  /* 0x009896800000895d */ /* 0x002fea0003900000 */
[----:B------:R-:W1:Y:S02]  /*9c40*/  @!P0 SYNCS.PHASECHK.TRANS64 P0, [R6+URZ], R5 ;  /* 0x00000005060085a7 */ /* 0x000e64000800007f */
[----:B-1----:R-:W-:Y:S05]  /*9c50*/  @!P0 BRA `(.L_x_192) ;  /* 0xfffffffc00f08947 */ /* 0x002fea000383ffff */
[----:B------:R-:W-:Y:S05]  /*9c60*/  BRA `(.L_x_219) ;  /* 0xfffffff4001c7947 */ /* 0x000fea000383ffff */
.L_x_193:
[----:B0-----:R0:W1:Y:S02]  /*9c70*/  SYNCS.PHASECHK.TRANS64.TRYWAIT P0, [R9+URZ], R4 ;  /* 0x00000004090075a7 */ /* 0x001064000800017f */
[----:B-1----:R-:W-:Y:S05]  /*9c80*/  @!P0 NANOSLEEP.SYNCS 0x989680 ;  /* 0x009896800000895d */ /* 0x002fea0003900000 */
[----:B------:R-:W1:Y:S02]  /*9c90*/  @!P0 SYNCS.PHASECHK.TRANS64 P0, [R9+URZ], R4 ;  /* 0x00000004090085a7 */ /* 0x000e64000800007f */
[----:B-1----:R-:W-:Y:S05]  /*9ca0*/  @!P0 BRA `(.L_x_193) ;  /* 0xfffffffc00f08947 */ /* 0x002fea000383ffff */
[----:B------:R-:W-:Y:S05]  /*9cb0*/  BRA `(.L_x_220) ;  /* 0xfffffff4002c7947 */ /* 0x000fea000383ffff */
.L_x_194:
[----:B0-----:R0:W1:Y:S02]  /*9cc0*/  SYNCS.PHASECHK.TRANS64.TRYWAIT P0, [R6+URZ], R5 ;  /* 0x00000005060075a7 */ /* 0x001064000800017f */
[----:B-1----:R-:W-:Y:S05]  /*9cd0*/  @!P0 NANOSLEEP.SYNCS 0x989680 ;  /* 0x009896800000895d */ /* 0x002fea0003900000 */
[----:B------:R-:W1:Y:S02]  /*9ce0*/  @!P0 SYNCS.PHASECHK.TRANS64 P0, [R6+URZ], R5 ;  /* 0x00000005060085a7 */ /* 0x000e64000800007f */
[----:B-1----:R-:W-:Y:S05]  /*9cf0*/  @!P0 BRA `(.L_x_194) ;  /* 0xfffffffc00f08947 */ /* 0x002fea000383ffff */
[----:B------:R-:W-:Y:S05]  /*9d00*/  BRA `(.L_x_221) ;  /* 0xfffffff4003c7947 */ /* 0x000fea000383ffff */
.L_x_195:
[----:B0-----:R0:W1:Y:S02]  /*9d10*/  SYNCS.PHASECHK.TRANS64.TRYWAIT P0, [R9+URZ], R4 ;  /* 0x00000004090075a7 */ /* 0x001064000800017f */
[----:B-1----:R-:W-:Y:S05]  /*9d20*/  @!P0 NANOSLEEP.SYNCS 0x989680 ;  /* 0x009896800000895d */ /* 0x002fea0003900000 */
[----:B------:R-:W1:Y:S02]  /*9d30*/  @!P0 SYNCS.PHASECHK.TRANS64 P0, [R9+URZ], R4 ;  /* 0x00000004090085a7 */ /* 0x000e64000800007f */
[----:B-1----:R-:W-:Y:S05]  /*9d40*/  @!P0 BRA `(.L_x_195) ;  /* 0xfffffffc00f08947 */ /* 0x002fea000383ffff */
[----:B------:R-:W-:Y:S05]  /*9d50*/  BRA `(.L_x_222) ;  /* 0xfffffff4004c7947 */ /* 0x000fea000383ffff */
.L_x_196:
[----:B0-----:R0:W1:Y:S02]  /*9d60*/  SYNCS.PHASECHK.TRANS64.TRYWAIT P0, [R6+URZ], R5 ;  /* 0x00000005060075a7 */ /* 0x001064000800017f */
[----:B-1----:R-:W-:Y:S05]  /*9d70*/  @!P0 NANOSLEEP.SYNCS 0x989680 ;  /* 0x009896800000895d */ /* 0x002fea0003900000 */
[----:B------:R-:W1:Y:S02]  /*9d80*/  @!P0 SYNCS.PHASECHK.TRANS64 P0, [R6+URZ], R5 ;  /* 0x00000005060085a7 */ /* 0x000e64000800007f */
[----:B-1----:R-:W-:Y:S05]  /*9d90*/  @!P0 BRA `(.L_x_196) ;  /* 0xfffffffc00f08947 */ /* 0x002fea000383ffff */
[----:B------:R-:W-:Y:S05]  /*9da0*/  BRA `(.L_x_223) ;  /* 0xfffffff4005c7947 */ /* 0x000fea000383ffff */
.L_x_197:
[----:B0-----:R0:W1:Y:S02]  /*9db0*/  SYNCS.PHASECHK.TRANS64.TRYWAIT P0, [R9+URZ], R4 ;  /* 0x00000004090075a7 */ /* 0x001064000800017f */
[----:B-1----:R-:W-:Y:S05]  /*9dc0*/  @!P0 NANOSLEEP.SYNCS 0x989680 ;  /* 0x009896800000895d */ /* 0x002fea0003900000 */
[----:B------:R-:W1:Y:S02]  /*9dd0*/  @!P0 SYNCS.PHASECHK.TRANS64 P0, [R9+URZ], R4 ;  /* 0x00000004090085a7 */ /* 0x000e64000800007f */
[----:B-1----:R-:W-:Y:S05]  /*9de0*/  @!P0 BRA `(.L_x_197) ;  /* 0xfffffffc00f08947 */ /* 0x002fea000383ffff */
[----:B------:R-:W-:Y:S05]  /*9df0*/  BRA `(.L_x_224) ;  /* 0xfffffff4006c7947 */ /* 0x000fea000383ffff */
.L_x_198:
[----:B0-----:R0:W1:Y:S02]  /*9e00*/  SYNCS.PHASECHK.TRANS64.TRYWAIT P0, [R6+URZ], R5 ;  /* 0x00000005060075a7 */ /* 0x001064000800017f */
[----:B-1----:R-:W-:Y:S05]  /*9e10*/  @!P0 NANOSLEEP.SYNCS 0x989680 ;  /* 0x009896800000895d */ /* 0x002fea0003900000 */
[----:B------:R-:W1:Y:S02]  /*9e20*/  @!P0 SYNCS.PHASECHK.TRANS64 P0, [R6+URZ], R5 ;  /* 0x00000005060085a7 */ /* 0x000e64000800007f */
[----:B-1----:R-:W-:Y:S05]  /*9e30*/  @!P0 BRA `(.L_x_198) ;  /* 0xfffffffc00f08947 */ /* 0x002fea000383ffff */
[----:B------:R-:W-:Y:S05]  /*9e40*/  BRA `(.L_x_225) ;  /* 0xfffffff4007c7947 */ /* 0x000fea000383ffff */
.L_x_199:
[----:B0-----:R0:W1:Y:S02]  /*9e50*/  SYNCS.PHASECHK.TRANS64.TRYWAIT P0, [R9+URZ], R4 ;  /* 0x00000004090075a7 */ /* 0x001064000800017f */
[----:B-1----:R-:W-:Y:S05]  /*9e60*/  @!P0 NANOSLEEP.SYNCS 0x989680 ;  /* 0x009896800000895d */ /* 0x002fea0003900000 */
[----:B------:R-:W1:Y:S02]  /*9e70*/  @!P0 SYNCS.PHASECHK.TRANS64 P0, [R9+URZ], R4 ;  /* 0x00000004090085a7 */ /* 0x000e64000800007f */
[----:B-1----:R-:W-:Y:S05]  /*9e80*/  @!P0 BRA `(.L_x_199) ;  /* 0xfffffffc00f08947 */ /* 0x002fea000383ffff */
[----:B------:R-:W-:Y:S05]  /*9e90*/  BRA `(.L_x_226) ;  /* 0xfffffff4008c7947 */ /* 0x000fea000383ffff */
.L_x_200:
[----:B0-----:R0:W1:Y:S02]  /*9ea0*/  SYNCS.PHASECHK.TRANS64.TRYWAIT P0, [R6+URZ], R5 ;  /* 0x00000005060075a7 */ /* 0x001064000800017f */
[----:B-1----:R-:W-:Y:S05]  /*9eb0*/  @!P0 NANOSLEEP.SYNCS 0x989680 ;  /* 0x009896800000895d */ /* 0x002fea0003900000 */
[----:B------:R-:W1:Y:S02]  /*9ec0*/  @!P0 SYNCS.PHASECHK.TRANS64 P0, [R6+URZ], R5 ;  /* 0x00000005060085a7 */ /* 0x000e64000800007f */
[----:B-1----:R-:W-:Y:S05]  /*9ed0*/  @!P0 BRA `(.L_x_200) ;  /* 0xfffffffc00f08947 */ /* 0x002fea000383ffff */
[----:B------:R-:W-:Y:S05]  /*9ee0*/  BRA `(.L_x_227) ;  /* 0xfffffff4009c7947 */ /* 0x000fea000383ffff */
.L_x_201:
[----:B0-----:R0:W1:Y:S02]  /*9ef0*/  SYNCS.PHASECHK.TRANS64.TRYWAIT P0, [R9+URZ], R4 ;  /* 0x00000004090075a7 */ /* 0x001064000800017f */
[----:B-1----:R-:W-:Y:S05]  /*9f00*/  @!P0 NANOSLEEP.SYNCS 0x989680 ;  /* 0x009896800000895d */ /* 0x002fea0003900000 */
[----:B------:R-:W1:Y:S02]  /*9f10*/  @!P0 SYNCS.PHASECHK.TRANS64 P0, [R9+URZ], R4 ;  /* 0x00000004090085a7 */ /* 0x000e64000800007f */
[----:B-1----:R-:W-:Y:S05]  /*9f20*/  @!P0 BRA `(.L_x_201) ;  /* 0xfffffffc00f08947 */ /* 0x002fea000383ffff */
[----:B------:R-:W-:Y:S05]  /*9f30*/  BRA `(.L_x_228) ;  /* 0xfffffff400ac7947 */ /* 0x000fea000383ffff */
.L_x_202:
[----:B0-----:R0:W1:Y:S02]  /*9f40*/  SYNCS.PHASECHK.TRANS64.TRYWAIT P0, [R6+URZ], R5 ;  /* 0x00000005060075a7 */ /* 0x001064000800017f */
[----:B-1----:R-:W-:Y:S05]  /*9f50*/  @!P0 NANOSLEEP.SYNCS 0x989680 ;  /* 0x009896800000895d */ /* 0x002fea0003900000 */
[----:B------:R-:W1:Y:S02]  /*9f60*/  @!P0 SYNCS.PHASECHK.TRANS64 P0, [R6+URZ], R5 ;  /* 0x00000005060085a7 */ /* 0x000e64000800007f */
[----:B-1----:R-:W-:Y:S05]  /*9f70*/  @!P0 BRA `(.L_x_202) ;  /* 0xfffffffc00f08947 */ /* 0x002fea000383ffff */
[----:B------:R-:W-:Y:S05]  /*9f80*/  BRA `(.L_x_229) ;  /* 0xfffffff400bc7947 */ /* 0x000fea000383ffff */
.L_x_203:
[----:B0-----:R0:W1:Y:S02]  /*9f90*/  SYNCS.PHASECHK.TRANS64.TRYWAIT P0, [R9+URZ], R4 ;  /* 0x00000004090075a7 */ /* 0x001064000800017f */
[----:B-1----:R-:W-:Y:S05]  /*9fa0*/  @!P0 NANOSLEEP.SYNCS 0x989680 ;  /* 0x009896800000895d */ /* 0x002fea0003900000 */
[----:B------:R-:W1:Y:S02]  /*9fb0*/  @!P0 SYNCS.PHASECHK.TRANS64 P0, [R9+URZ], R4 ;  /* 0x00000004090085a7 */ /* 0x000e64000800007f */
[----:B-1----:R-:W-:Y:S05]  /*9fc0*/  @!P0 BRA `(.L_x_203) ;  /* 0xfffffffc00f08947 */ /* 0x002fea000383ffff */
[----:B------:R-:W-:Y:S05]  /*9fd0*/  BRA `(.L_x_230) ;  /* 0xfffffff400cc7947 */ /* 0x000fea000383ffff */
.L_x_204:
[----:B0-----:R0:W1:Y:S02]  /*9fe0*/  SYNCS.PHASECHK.TRANS64.TRYWAIT P0, [R6+URZ], R5 ;  /* 0x00000005060075a7 */ /* 0x001064000800017f */
[----:B-1----:R-:W-:Y:S05]  /*9ff0*/  @!P0 NANOSLEEP.SYNCS 0x989680 ;  /* 0x009896800000895d */ /* 0x002fea0003900000 */
[----:B------:R-:W1:Y:S02]  /*a000*/  @!P0 SYNCS.PHASECHK.TRANS64 P0, [R6+URZ], R5 ;  /* 0x00000005060085a7 */ /* 0x000e64000800007f */
[----:B-1----:R-:W-:Y:S05]  /*a010*/  @!P0 BRA `(.L_x_204) ;  /* 0xfffffffc00f08947 */ /* 0x002fea000383ffff */
[----:B------:R-:W-:Y:S05]  /*a020*/  BRA `(.L_x_231) ;  /* 0xfffffff400d47947 */ /* 0x000fea000383ffff */
.L_x_232:
[----:B------:R-:W-:-:S00]  /*a030*/  BRA `(.L_x_232) ;  /* 0xfffffffc00fc7947 */ /* 0x000fc0000383ffff */
[----:B------:R-:W-:-:S00]  /*a040*/  NOP ;  /* 0x0000000000007918 */ /* 0x000fc00000000000 */
        /* <DEDUP_REMOVED lines=11> */
.L_x_233:


//--------------------- .nv.shared._ZN7cutlass13device_kernelINS_4gemm6kernel13GemmUniversalIN4cute5tupleIJiiiiEEENS1_10collective13CollectiveMmaINS1_37MainloopSm90TmaGmmaWarpSpecializedFP8ILi18ENS5_IJNS4_1CILi1EEESB_SB_EEENS1_32KernelTmaWarpSpecializedPingpongEEENS5_IJNSA_ILi64EEENSA_ILi128EEESF_EEENS_12float_e5m2_tENS5_IJlSB_lEEESI_SJ_NS4_8TiledMMAINS4_8MMA_AtomIJNS4_4SM904GMMA31MMA_64x128x32_F32E5M2E5M2_SS_TNILNSN_7ScaleInE1ELSP_1EEEEEENS4_6LayoutISC_NS5_IJNSA_ILi0EEEST_ST_EEEEENS5_IJNS4_10UnderscoreESW_SW_EEEEENS4_13SM90_TMA_LOADENS4_14ComposedLayoutINS4_7SwizzleILi2ELi4ELi3EEENS4_18smem_ptr_flag_bitsILi8EEENSS_INS5_IJNSA_ILi8EEESF_EEENS5_IJSF_SB_EEEEEEEvNS4_8identityESZ_S19_vS1A_EENS_8epilogue10collective6detail29Sm90TmaWarpSpecializedAdapterINS1D_15DefaultEpilogueISI_SJ_SJ_NS1C_6thread17LinearCombinationISI_Li1EffLNS1H_9ScaleType4KindE0ELNS_15FloatRoundStyleE2ESI_EENS1_15EpilogueDefaultEEEEEvvEEEEvNT_6ParamsE --------------------------
	.section	.nv.shared._ZN7cutlass13device_kernelINS_4gemm6kernel13GemmUniversalIN4cute5tupleIJiiiiEEENS1_10collective13CollectiveMmaINS1_37MainloopSm90TmaGmmaWarpSpecializedFP8ILi18ENS5_IJNS4_1CILi1EEESB_SB_EEENS1_32KernelTmaWarpSpecializedPingpongEEENS5_IJNSA_ILi64EEENSA_ILi128EEESF_EEENS_12float_e5m2_tENS5_IJlSB_lEEESI_SJ_NS4_8TiledMMAINS4_8MMA_AtomIJNS4_4SM904GMMA31MMA_64x128x32_F32E5M2E5M2_SS_TNILNSN_7ScaleInE1ELSP_1EEEEEENS4_6LayoutISC_NS5_IJNSA_ILi0EEEST_ST_EEEEENS5_IJNS4_10UnderscoreESW_SW_EEEEENS4_13SM90_TMA_LOADENS4_14ComposedLayoutINS4_7SwizzleILi2ELi4ELi3EEENS4_18smem_ptr_flag_bitsILi8EEENSS_INS5_IJNSA_ILi8EEESF_EEENS5_IJSF_SB_EEEEEEEvNS4_8identityESZ_S19_vS1A_EENS_8epilogue10collective6detail29Sm90TmaWarpSpecializedAdapterINS1D_15DefaultEpilogueISI_SJ_SJ_NS1C_6thread17LinearCombinationISI_Li1EffLNS1H_9ScaleType4KindE0ELNS_15FloatRoundStyleE2ESI_EENS1_15EpilogueDefaultEEEEEvvEEEEvNT_6ParamsE,"aw",@nobits
	.sectionflags	@""
	.align	16
	.zero		1024


//--------------------- .nv.shared.reserved.0     --------------------------
	.section	.nv.shared.reserved.0,"aw",@nobits
	.weak		__nv_reservedSMEM_offset_0_alias
	.size		__nv_reservedSMEM_offset_0_alias, 0, 0
	.other		__nv_reservedSMEM_offset_0_alias,@"STO_CUDA_RESERVED_SHARED STV_DEFAULT"
__nv_reservedSMEM_offset_0_alias:
	.zero		0


//--------------------- .nv.global                --------------------------
	.section	.nv.global,"aw",@nobits
.nv.global:
	.type		_ZN40_INTERNAL_7e5daa91_4_k_cu_f111c5c2_179064cute1_E,@object
	.size		_ZN40_INTERNAL_7e5daa91_4_k_cu_f111c5c2_179064cute1_E,(_ZN40_INTERNAL_7e5daa91_4_k_cu_f111c5c2_179064cuda3std3__45__cpo6cbeginE - _ZN40_INTERNAL_7e5daa91_4_k_cu_f111c5c2_179064cute1_E)
_ZN40_INTERNAL_7e5daa91_4_k_cu_f111c5c2_179064cute1_E:
	.zero		1
	.type		_ZN40_INTERNAL_7e5daa91_4_k_cu_f111c5c2_179064cuda3std3__45__cpo6cbeginE,@object
	.size		_ZN40_INTERNAL_7e5daa91_4_k_cu_f111c5c2_179064cuda3std3__45__cpo6cbeginE,(_ZN40_INTERNAL_7e5daa91_4_k_cu_f111c5c2_179064cuda3std3__48in_placeE - _ZN40_INTERNAL_7e5daa91_4_k_cu_f111c5c2_179064cuda3std3__45__cpo6cbeginE)
_ZN40_INTERNAL_7e5daa91_4_k_cu_f111c5c2_179064cuda3std3__45__cpo6cbeginE:
	.zero		1
	.type		_ZN40_INTERNAL_7e5daa91_4_k_cu_f111c5c2_179064cuda3std3__48in_placeE,@object
	.size		_ZN40_INTERNAL_7e5daa91_4_k_cu_f111c5c2_179064cuda3std3__48in_placeE,(_ZN40_INTERNAL_7e5daa91_4_k_cu_f111c5c2_179064cuda3std6ranges3__45__cpo9iter_moveE - _ZN40_INTERNAL_7e5daa91_4_k_cu_f111c5c2_179064cuda3std3__48in_placeE)
_ZN40_INTERNAL_7e5daa91_4_k_cu_f111c5c2_179064cuda3std3__48in_placeE:
	.zero		1
	.type		_ZN40_INTERNAL_7e5daa91_4_k_cu_f111c5c2_179064cuda3std6ranges3__45__cpo9iter_moveE,@object
	.size		_ZN40_INTERNAL_7e5daa91_4_k_cu_f111c5c2_179064cuda3std6ranges3__45__cpo9iter_moveE,(_ZN40_INTERNAL_7e5daa91_4_k_cu_f111c5c2_179064cuda3std3__45__cpo5beginE - _ZN40_INTERNAL_7e5daa91_4_k_cu_f111c5c2_179064cuda3std6ranges3__45__cpo9iter_moveE)
_ZN40_INTERNAL_7e5daa91_4_k_cu_f111c5c2_179064cuda3std6ranges3__45__cpo9iter_moveE:
	.zero		1
	.type		_ZN40_INTERNAL_7e5daa91_4_k_cu_f111c5c2_179064cuda3std3__45__cpo5beginE,@object
	.size		_ZN40_INTERNAL_7e5daa91_4_k_cu_f111c5c2_179064cuda3std3__45__cpo5beginE,(_ZN40_INTERNAL_7e5daa91_4_k_cu_f111c5c2_179064cuda3std3__442_GLOBAL__N__7e5daa91_4_k_cu_f111c5c2_179066ignoreE - _ZN40_INTERNAL_7e5daa91_4_k_cu_f111c5c2_179064cuda3std3__45__cpo5beginE)
_ZN40_INTERNAL_7e5daa91_4_k_cu_f111c5c2_179064cuda3std3__45__cpo5beginE:
	.zero		1
	.type		_ZN40_INTERNAL_7e5daa91_4_k_cu_f111c5c2_179064cuda3std3__442_GLOBAL__N__7e5daa91_4_k_cu_f111c5c2_179066ignoreE,@object
	.size		_ZN40_INTERNAL_7e5daa91_4_k_cu_f111c5c2_179064cuda3std3__442_GLOBAL__N__7e5daa91_4_k_cu_f111c5c2_179066ignoreE,(_ZN40_INTERNAL_7e5daa91_4_k_cu_f111c5c2_179064cute7productE - _ZN40_INTERNAL_7e5daa91_4_k_cu_f111c5c2_179064cuda3std3__442_GLOBAL__N__7e5daa91_4_k_cu_f111c5c2_179066ignoreE)
_ZN40_INTERNAL_7e5daa91_4_k_cu_f111c5c2_179064cuda3std3__442_GLOBAL__N__7e5daa91_4_k_cu_f111c5c2_179066ignoreE:
	.zero		1
	.type		_ZN40_INTERNAL_7e5daa91_4_k_cu_f111c5c2_179064cute7productE,@object
	.size		_ZN40_INTERNAL_7e5daa91_4_k_cu_f111c5c2_179064cute7productE,(_ZN40_INTERNAL_7e5daa91_4_k_cu_f111c5c2_179064cuda3std3__45__cpo3endE - _ZN40_INTERNAL_7e5daa91_4_k_cu_f111c5c2_179064cute7productE)
_ZN40_INTERNAL_7e5daa91_4_k_cu_f111c5c2_179064cute7productE:
	.zero		1
	.type		_ZN40_INTERNAL_7e5daa91_4_k_cu_f111c5c2_179064cuda3std3__45__cpo3endE,@object
	.size		_ZN40_INTERNAL_7e5daa91_4_k_cu_f111c5c2_179064cuda3std3__45__cpo3endE,(_ZN40_INTERNAL_7e5daa91_4_k_cu_f111c5c2_179064cuda3std3__419piecewise_constructE - _ZN40_INTERNAL_7e5daa91_4_k_cu_f111c5c2_179064cuda3std3__45__cpo3endE)
_ZN40_INTERNAL_7e5daa91_4_k_cu_f111c5c2_179064cuda3std3__45__cpo3endE:
	.zero		1
	.type		_ZN40_INTERNAL_7e5daa91_4_k_cu_f111c5c2_179064cuda3std3__419piecewise_constructE,@object
	.size		_ZN40_INTERNAL_7e5daa91_4_k_cu_f111c5c2_179064cuda3std3__419piecewise_constructE,(_ZN40_INTERNAL_7e5daa91_4_k_cu_f111c5c2_179064cuda3std3__45__cpo4cendE - _ZN40_INTERNAL_7e5daa91_4_k_cu_f111c5c2_179064cuda3std3__419piecewise_constructE)
_ZN40_INTERNAL_7e5daa91_4_k_cu_f111c5c2_179064cuda3std3__419piecewise_constructE:
	.zero		1
	.type		_ZN40_INTERNAL_7e5daa91_4_k_cu_f111c5c2_179064cuda3std3__45__cpo4cendE,@object
	.size		_ZN40_INTERNAL_7e5daa91_4_k_cu_f111c5c2_179064cuda3std3__45__cpo4cendE,(_ZN40_INTERNAL_7e5daa91_4_k_cu_f111c5c2_179064cuda3std6ranges3__45__cpo4swapE - _ZN40_INTERNAL_7e5daa91_4_k_cu_f111c5c2_179064cuda3std3__45__cpo4cendE)
_ZN40_INTERNAL_7e5daa91_4_k_cu_f111c5c2_179064cuda3std3__45__cpo4cendE:
	.zero		1
	.type		_ZN40_INTERNAL_7e5daa91_4_k_cu_f111c5c2_179064cuda3std6ranges3__45__cpo4swapE,@object
	.size		_ZN40_INTERNAL_7e5daa91_4_k_cu_f111c5c2_179064cuda3std6ranges3__45__cpo4swapE,(.L_7 - _ZN40_INTERNAL_7e5daa91_4_k_cu_f111c5c2_179064cuda3std6ranges3__45__cpo4swapE)
_ZN40_INTERNAL_7e5daa91_4_k_cu_f111c5c2_179064cuda3std6ranges3__45__cpo4swapE:
	.zero		1
.L_7:


//--------------------- .nv.constant0._ZN7cutlass13device_kernelINS_4gemm6kernel13GemmUniversalIN4cute5tupleIJiiiiEEENS1_10collective13CollectiveMmaINS1_37MainloopSm90TmaGmmaWarpSpecializedFP8ILi18ENS5_IJNS4_1CILi1EEESB_SB_EEENS1_32KernelTmaWarpSpecializedPingpongEEENS5_IJNSA_ILi64EEENSA_ILi128EEESF_EEENS_12float_e5m2_tENS5_IJlSB_lEEESI_SJ_NS4_8TiledMMAINS4_8MMA_AtomIJNS4_4SM904GMMA31MMA_64x128x32_F32E5M2E5M2_SS_TNILNSN_7ScaleInE1ELSP_1EEEEEENS4_6LayoutISC_NS5_IJNSA_ILi0EEEST_ST_EEEEENS5_IJNS4_10UnderscoreESW_SW_EEEEENS4_13SM90_TMA_LOADENS4_14ComposedLayoutINS4_7SwizzleILi2ELi4ELi3EEENS4_18smem_ptr_flag_bitsILi8EEENSS_INS5_IJNSA_ILi8EEESF_EEENS5_IJSF_SB_EEEEEEEvNS4_8identityESZ_S19_vS1A_EENS_8epilogue10collective6detail29Sm90TmaWarpSpecializedAdapterINS1D_15DefaultEpilogueISI_SJ_SJ_NS1C_6thread17LinearCombinationISI_Li1EffLNS1H_9ScaleType4KindE0ELNS_15FloatRoundStyleE2ESI_EENS1_15EpilogueDefaultEEEEEvvEEEEvNT_6ParamsE --------------------------
	.section	.nv.constant0._ZN7cutlass13device_kernelINS_4gemm6kernel13GemmUniversalIN4cute5tupleIJiiiiEEENS1_10collective13CollectiveMmaINS1_37MainloopSm90TmaGmmaWarpSpecializedFP8ILi18ENS5_IJNS4_1CILi1EEESB_SB_EEENS1_32KernelTmaWarpSpecializedPingpongEEENS5_IJNSA_ILi64EEENSA_ILi128EEESF_EEENS_12float_e5m2_tENS5_IJlSB_lEEESI_SJ_NS4_8TiledMMAINS4_8MMA_AtomIJNS4_4SM904GMMA31MMA_64x128x32_F32E5M2E5M2_SS_TNILNSN_7ScaleInE1ELSP_1EEEEEENS4_6LayoutISC_NS5_IJNSA_ILi0EEEST_ST_EEEEENS5_IJNS4_10UnderscoreESW_SW_EEEEENS4_13SM90_TMA_LOADENS4_14ComposedLayoutINS4_7SwizzleILi2ELi4ELi3EEENS4_18smem_ptr_flag_bitsILi8EEENSS_INS5_IJNSA_ILi8EEESF_EEENS5_IJSF_SB_EEEEEEEvNS4_8identityESZ_S19_vS1A_EENS_8epilogue10collective6detail29Sm90TmaWarpSpecializedAdapterINS1D_15DefaultEpilogueISI_SJ_SJ_NS1C_6thread17LinearCombinationISI_Li1EffLNS1H_9ScaleType4KindE0ELNS_15FloatRoundStyleE2ESI_EENS1_15EpilogueDefaultEEEEEvvEEEEvNT_6ParamsE,"a",@progbits
	.sectionflags	@""
	.align	4
.nv.constant0._ZN7cutlass13device_kernelINS_4gemm6kernel13GemmUniversalIN4cute5tupleIJiiiiEEENS1_10collective13CollectiveMmaINS1_37MainloopSm90TmaGmmaWarpSpecializedFP8ILi18ENS5_IJNS4_1CILi1EEESB_SB_EEENS1_32KernelTmaWarpSpecializedPingpongEEENS5_IJNSA_ILi64EEENSA_ILi128EEESF_EEENS_12float_e5m2_tENS5_IJlSB_lEEESI_SJ_NS4_8TiledMMAINS4_8MMA_AtomIJNS4_4SM904GMMA31MMA_64x128x32_F32E5M2E5M2_SS_TNILNSN_7ScaleInE1ELSP_1EEEEEENS4_6LayoutISC_NS5_IJNSA_ILi0EEEST_ST_EEEEENS5_IJNS4_10UnderscoreESW_SW_EEEEENS4_13SM90_TMA_LOADENS4_14ComposedLayoutINS4_7SwizzleILi2ELi4ELi3EEENS4_18smem_ptr_flag_bitsILi8EEENSS_INS5_IJNSA_ILi8EEESF_EEENS5_IJSF_SB_EEEEEEEvNS4_8identityESZ_S19_vS1A_EENS_8epilogue10collective6detail29Sm90TmaWarpSpecializedAdapterINS1D_15DefaultEpilogueISI_SJ_SJ_NS1C_6thread17LinearCombinationISI_Li1EffLNS1H_9ScaleType4KindE0ELNS_15FloatRoundStyleE2ESI_EENS1_15EpilogueDefaultEEEEEvvEEEEvNT_6ParamsE:
	.zero		1664


//--------------------- SYMBOLS --------------------------

	.type		.nv.reservedSmem.offset0,@object
	.size		.nv.reservedSmem.offset0,0x4
